//
// Generated by NVIDIA NVVM Compiler
//
// Compiler Build ID: CL-36424714
// Cuda compilation tools, release 13.0, V13.0.88
// Based on NVVM 20.0.0
//

.version 9.0
.target sm_100
.address_size 64

	// .globl	_Z12local_accessPfmmS_

.visible .entry _Z12local_accessPfmmS_(
	.param .u64 .ptr .align 1 _Z12local_accessPfmmS__param_0,
	.param .u64 _Z12local_accessPfmmS__param_1,
	.param .u64 _Z12local_accessPfmmS__param_2,
	.param .u64 .ptr .align 1 _Z12local_accessPfmmS__param_3
)
{
	.reg .pred 	%p<11>;
	.reg .b32 	%r<73>;
	.reg .b32 	%f<20>;
	.reg .b64 	%rd<78>;

	ld.param.u64 	%rd36, [_Z12local_accessPfmmS__param_0];
	ld.param.u64 	%rd34, [_Z12local_accessPfmmS__param_2];
	ld.param.u64 	%rd35, [_Z12local_accessPfmmS__param_3];
	cvta.to.global.u64 	%rd1, %rd36;
	mov.u32 	%r29, %ctaid.x;
	mov.u32 	%r30, %ntid.x;
	mov.u32 	%r31, %tid.x;
	mad.lo.s32 	%r1, %r29, %r30, %r31;
	shl.b32 	%r64, %r1, 7;
	or.b32  	%r71, %r64, 32;
	or.b32  	%r70, %r64, 64;
	or.b32  	%r69, %r64, 96;
	add.s32 	%r68, %r64, 128;
	add.s32 	%r67, %r64, 160;
	add.s32 	%r66, %r64, 192;
	add.s32 	%r65, %r64, 224;
	mov.f32 	%f19, 0f00000000;
	mov.b32 	%r72, 0;
$L__BB0_1:
	cvt.s64.s32 	%rd2, %r71;
	cvt.s64.s32 	%rd3, %r70;
	cvt.s64.s32 	%rd4, %r69;
	cvt.s64.s32 	%rd5, %r68;
	cvt.s64.s32 	%rd6, %r67;
	cvt.s64.s32 	%rd7, %r66;
	cvt.s64.s32 	%rd8, %r65;
	cvt.s64.s32 	%rd9, %r64;
	or.b64  	%rd37, %rd9, %rd34;
	and.b64  	%rd38, %rd37, -4294967296;
	setp.ne.s64 	%p1, %rd38, 0;
	@%p1 bra 	$L__BB0_3;
	cvt.u32.u64 	%r32, %rd34;
	cvt.u32.u64 	%r33, %rd9;
	rem.u32 	%r34, %r33, %r32;
	cvt.u64.u32 	%rd70, %r34;
	bra.uni 	$L__BB0_4;
$L__BB0_3:
	rem.u64 	%rd70, %rd9, %rd34;
$L__BB0_4:
	shl.b64 	%rd39, %rd70, 2;
	add.s64 	%rd40, %rd1, %rd39;
	ld.global.f32 	%f11, [%rd40];
	add.f32 	%f2, %f19, %f11;
	or.b64  	%rd41, %rd2, %rd34;
	and.b64  	%rd42, %rd41, -4294967296;
	setp.ne.s64 	%p2, %rd42, 0;
	@%p2 bra 	$L__BB0_6;
	cvt.u32.u64 	%r35, %rd34;
	cvt.u32.u64 	%r36, %rd2;
	rem.u32 	%r37, %r36, %r35;
	cvt.u64.u32 	%rd71, %r37;
	bra.uni 	$L__BB0_7;
$L__BB0_6:
	rem.u64 	%rd71, %rd2, %rd34;
$L__BB0_7:
	shl.b64 	%rd43, %rd71, 2;
	add.s64 	%rd44, %rd1, %rd43;
	ld.global.f32 	%f12, [%rd44];
	add.f32 	%f3, %f2, %f12;
	or.b64  	%rd45, %rd3, %rd34;
	and.b64  	%rd46, %rd45, -4294967296;
	setp.ne.s64 	%p3, %rd46, 0;
	@%p3 bra 	$L__BB0_9;
	cvt.u32.u64 	%r38, %rd34;
	cvt.u32.u64 	%r39, %rd3;
	rem.u32 	%r40, %r39, %r38;
	cvt.u64.u32 	%rd72, %r40;
	bra.uni 	$L__BB0_10;
$L__BB0_9:
	rem.u64 	%rd72, %rd3, %rd34;
$L__BB0_10:
	shl.b64 	%rd47, %rd72, 2;
	add.s64 	%rd48, %rd1, %rd47;
	ld.global.f32 	%f13, [%rd48];
	add.f32 	%f4, %f3, %f13;
	or.b64  	%rd49, %rd4, %rd34;
	and.b64  	%rd50, %rd49, -4294967296;
	setp.ne.s64 	%p4, %rd50, 0;
	@%p4 bra 	$L__BB0_12;
	cvt.u32.u64 	%r41, %rd34;
	cvt.u32.u64 	%r42, %rd4;
	rem.u32 	%r43, %r42, %r41;
	cvt.u64.u32 	%rd73, %r43;
	bra.uni 	$L__BB0_13;
$L__BB0_12:
	rem.u64 	%rd73, %rd4, %rd34;
$L__BB0_13:
	shl.b64 	%rd51, %rd73, 2;
	add.s64 	%rd52, %rd1, %rd51;
	ld.global.f32 	%f14, [%rd52];
	add.f32 	%f5, %f4, %f14;
	or.b64  	%rd53, %rd5, %rd34;
	and.b64  	%rd54, %rd53, -4294967296;
	setp.ne.s64 	%p5, %rd54, 0;
	@%p5 bra 	$L__BB0_15;
	cvt.u32.u64 	%r44, %rd34;
	cvt.u32.u64 	%r45, %rd5;
	rem.u32 	%r46, %r45, %r44;
	cvt.u64.u32 	%rd74, %r46;
	bra.uni 	$L__BB0_16;
$L__BB0_15:
	rem.u64 	%rd74, %rd5, %rd34;
$L__BB0_16:
	shl.b64 	%rd55, %rd74, 2;
	add.s64 	%rd56, %rd1, %rd55;
	ld.global.f32 	%f15, [%rd56];
	add.f32 	%f6, %f5, %f15;
	or.b64  	%rd57, %rd6, %rd34;
	and.b64  	%rd58, %rd57, -4294967296;
	setp.ne.s64 	%p6, %rd58, 0;
	@%p6 bra 	$L__BB0_18;
	cvt.u32.u64 	%r47, %rd34;
	cvt.u32.u64 	%r48, %rd6;
	rem.u32 	%r49, %r48, %r47;
	cvt.u64.u32 	%rd75, %r49;
	bra.uni 	$L__BB0_19;
$L__BB0_18:
	rem.u64 	%rd75, %rd6, %rd34;
$L__BB0_19:
	shl.b64 	%rd59, %rd75, 2;
	add.s64 	%rd60, %rd1, %rd59;
	ld.global.f32 	%f16, [%rd60];
	add.f32 	%f7, %f6, %f16;
	or.b64  	%rd61, %rd7, %rd34;
	and.b64  	%rd62, %rd61, -4294967296;
	setp.ne.s64 	%p7, %rd62, 0;
	@%p7 bra 	$L__BB0_21;
	cvt.u32.u64 	%r50, %rd34;
	cvt.u32.u64 	%r51, %rd7;
	rem.u32 	%r52, %r51, %r50;
	cvt.u64.u32 	%rd76, %r52;
	bra.uni 	$L__BB0_22;
$L__BB0_21:
	rem.u64 	%rd76, %rd7, %rd34;
$L__BB0_22:
	shl.b64 	%rd63, %rd76, 2;
	add.s64 	%rd64, %rd1, %rd63;
	ld.global.f32 	%f17, [%rd64];
	add.f32 	%f8, %f7, %f17;
	or.b64  	%rd65, %rd8, %rd34;
	and.b64  	%rd66, %rd65, -4294967296;
	setp.ne.s64 	%p8, %rd66, 0;
	@%p8 bra 	$L__BB0_24;
	cvt.u32.u64 	%r53, %rd34;
	cvt.u32.u64 	%r54, %rd8;
	rem.u32 	%r55, %r54, %r53;
	cvt.u64.u32 	%rd77, %r55;
	bra.uni 	$L__BB0_25;
$L__BB0_24:
	rem.u64 	%rd77, %rd8, %rd34;
$L__BB0_25:
	cvt.u32.u64 	%r56, %rd9;
	cvt.u32.u64 	%r57, %rd8;
	cvt.u32.u64 	%r58, %rd7;
	cvt.u32.u64 	%r59, %rd6;
	cvt.u32.u64 	%r60, %rd5;
	cvt.u32.u64 	%r61, %rd4;
	cvt.u32.u64 	%r62, %rd3;
	cvt.u32.u64 	%r63, %rd2;
	shl.b64 	%rd67, %rd77, 2;
	add.s64 	%rd68, %rd1, %rd67;
	ld.global.f32 	%f18, [%rd68];
	add.f32 	%f19, %f8, %f18;
	add.s32 	%r72, %r72, 8;
	add.s32 	%r71, %r63, 256;
	add.s32 	%r70, %r62, 256;
	add.s32 	%r69, %r61, 256;
	add.s32 	%r68, %r60, 256;
	add.s32 	%r67, %r59, 256;
	add.s32 	%r66, %r58, 256;
	add.s32 	%r65, %r57, 256;
	add.s32 	%r64, %r56, 256;
	setp.ne.s32 	%p9, %r72, 1000;
	@%p9 bra 	$L__BB0_1;
	setp.ne.s32 	%p10, %r1, 0;
	@%p10 bra 	$L__BB0_28;
	cvta.to.global.u64 	%rd69, %rd35;
	st.global.f32 	[%rd69], %f19;
$L__BB0_28:
	ret;

}
	// .globl	_Z12cross_accessPfmmS_
.visible .entry _Z12cross_accessPfmmS_(
	.param .u64 .ptr .align 1 _Z12cross_accessPfmmS__param_0,
	.param .u64 _Z12cross_accessPfmmS__param_1,
	.param .u64 _Z12cross_accessPfmmS__param_2,
	.param .u64 .ptr .align 1 _Z12cross_accessPfmmS__param_3
)
{
	.reg .pred 	%p<11>;
	.reg .b32 	%r<73>;
	.reg .b32 	%f<20>;
	.reg .b64 	%rd<78>;

	ld.param.u64 	%rd36, [_Z12cross_accessPfmmS__param_0];
	ld.param.u64 	%rd34, [_Z12cross_accessPfmmS__param_2];
	ld.param.u64 	%rd35, [_Z12cross_accessPfmmS__param_3];
	cvta.to.global.u64 	%rd1, %rd36;
	mov.u32 	%r29, %ctaid.x;
	mov.u32 	%r30, %ntid.x;
	mov.u32 	%r31, %tid.x;
	mad.lo.s32 	%r1, %r29, %r30, %r31;
	shl.b32 	%r64, %r1, 7;
	or.b32  	%r71, %r64, 32;
	or.b32  	%r70, %r64, 64;
	or.b32  	%r69, %r64, 96;
	add.s32 	%r68, %r64, 128;
	add.s32 	%r67, %r64, 160;
	add.s32 	%r66, %r64, 192;
	add.s32 	%r65, %r64, 224;
	mov.f32 	%f19, 0f00000000;
	mov.b32 	%r72, 0;
$L__BB1_1:
	cvt.s64.s32 	%rd2, %r71;
	cvt.s64.s32 	%rd3, %r70;
	cvt.s64.s32 	%rd4, %r69;
	cvt.s64.s32 	%rd5, %r68;
	cvt.s64.s32 	%rd6, %r67;
	cvt.s64.s32 	%rd7, %r66;
	cvt.s64.s32 	%rd8, %r65;
	cvt.s64.s32 	%rd9, %r64;
	or.b64  	%rd37, %rd9, %rd34;
	and.b64  	%rd38, %rd37, -4294967296;
	setp.ne.s64 	%p1, %rd38, 0;
	@%p1 bra 	$L__BB1_3;
	cvt.u32.u64 	%r32, %rd34;
	cvt.u32.u64 	%r33, %rd9;
	rem.u32 	%r34, %r33, %r32;
	cvt.u64.u32 	%rd70, %r34;
	bra.uni 	$L__BB1_4;
$L__BB1_3:
	rem.u64 	%rd70, %rd9, %rd34;
$L__BB1_4:
	shl.b64 	%rd39, %rd70, 2;
	add.s64 	%rd40, %rd1, %rd39;
	ld.global.f32 	%f11, [%rd40];
	add.f32 	%f2, %f19, %f11;
	or.b64  	%rd41, %rd2, %rd34;
	and.b64  	%rd42, %rd41, -4294967296;
	setp.ne.s64 	%p2, %rd42, 0;
	@%p2 bra 	$L__BB1_6;
	cvt.u32.u64 	%r35, %rd34;
	cvt.u32.u64 	%r36, %rd2;
	rem.u32 	%r37, %r36, %r35;
	cvt.u64.u32 	%rd71, %r37;
	bra.uni 	$L__BB1_7;
$L__BB1_6:
	rem.u64 	%rd71, %rd2, %rd34;
$L__BB1_7:
	shl.b64 	%rd43, %rd71, 2;
	add.s64 	%rd44, %rd1, %rd43;
	ld.global.f32 	%f12, [%rd44];
	add.f32 	%f3, %f2, %f12;
	or.b64  	%rd45, %rd3, %rd34;
	and.b64  	%rd46, %rd45, -4294967296;
	setp.ne.s64 	%p3, %rd46, 0;
	@%p3 bra 	$L__BB1_9;
	cvt.u32.u64 	%r38, %rd34;
	cvt.u32.u64 	%r39, %rd3;
	rem.u32 	%r40, %r39, %r38;
	cvt.u64.u32 	%rd72, %r40;
	bra.uni 	$L__BB1_10;
$L__BB1_9:
	rem.u64 	%rd72, %rd3, %rd34;
$L__BB1_10:
	shl.b64 	%rd47, %rd72, 2;
	add.s64 	%rd48, %rd1, %rd47;
	ld.global.f32 	%f13, [%rd48];
	add.f32 	%f4, %f3, %f13;
	or.b64  	%rd49, %rd4, %rd34;
	and.b64  	%rd50, %rd49, -4294967296;
	setp.ne.s64 	%p4, %rd50, 0;
	@%p4 bra 	$L__BB1_12;
	cvt.u32.u64 	%r41, %rd34;
	cvt.u32.u64 	%r42, %rd4;
	rem.u32 	%r43, %r42, %r41;
	cvt.u64.u32 	%rd73, %r43;
	bra.uni 	$L__BB1_13;
$L__BB1_12:
	rem.u64 	%rd73, %rd4, %rd34;
$L__BB1_13:
	shl.b64 	%rd51, %rd73, 2;
	add.s64 	%rd52, %rd1, %rd51;
	ld.global.f32 	%f14, [%rd52];
	add.f32 	%f5, %f4, %f14;
	or.b64  	%rd53, %rd5, %rd34;
	and.b64  	%rd54, %rd53, -4294967296;
	setp.ne.s64 	%p5, %rd54, 0;
	@%p5 bra 	$L__BB1_15;
	cvt.u32.u64 	%r44, %rd34;
	cvt.u32.u64 	%r45, %rd5;
	rem.u32 	%r46, %r45, %r44;
	cvt.u64.u32 	%rd74, %r46;
	bra.uni 	$L__BB1_16;
$L__BB1_15:
	rem.u64 	%rd74, %rd5, %rd34;
$L__BB1_16:
	shl.b64 	%rd55, %rd74, 2;
	add.s64 	%rd56, %rd1, %rd55;
	ld.global.f32 	%f15, [%rd56];
	add.f32 	%f6, %f5, %f15;
	or.b64  	%rd57, %rd6, %rd34;
	and.b64  	%rd58, %rd57, -4294967296;
	setp.ne.s64 	%p6, %rd58, 0;
	@%p6 bra 	$L__BB1_18;
	cvt.u32.u64 	%r47, %rd34;
	cvt.u32.u64 	%r48, %rd6;
	rem.u32 	%r49, %r48, %r47;
	cvt.u64.u32 	%rd75, %r49;
	bra.uni 	$L__BB1_19;
$L__BB1_18:
	rem.u64 	%rd75, %rd6, %rd34;
$L__BB1_19:
	shl.b64 	%rd59, %rd75, 2;
	add.s64 	%rd60, %rd1, %rd59;
	ld.global.f32 	%f16, [%rd60];
	add.f32 	%f7, %f6, %f16;
	or.b64  	%rd61, %rd7, %rd34;
	and.b64  	%rd62, %rd61, -4294967296;
	setp.ne.s64 	%p7, %rd62, 0;
	@%p7 bra 	$L__BB1_21;
	cvt.u32.u64 	%r50, %rd34;
	cvt.u32.u64 	%r51, %rd7;
	rem.u32 	%r52, %r51, %r50;
	cvt.u64.u32 	%rd76, %r52;
	bra.uni 	$L__BB1_22;
$L__BB1_21:
	rem.u64 	%rd76, %rd7, %rd34;
$L__BB1_22:
	shl.b64 	%rd63, %rd76, 2;
	add.s64 	%rd64, %rd1, %rd63;
	ld.global.f32 	%f17, [%rd64];
	add.f32 	%f8, %f7, %f17;
	or.b64  	%rd65, %rd8, %rd34;
	and.b64  	%rd66, %rd65, -4294967296;
	setp.ne.s64 	%p8, %rd66, 0;
	@%p8 bra 	$L__BB1_24;
	cvt.u32.u64 	%r53, %rd34;
	cvt.u32.u64 	%r54, %rd8;
	rem.u32 	%r55, %r54, %r53;
	cvt.u64.u32 	%rd77, %r55;
	bra.uni 	$L__BB1_25;
$L__BB1_24:
	rem.u64 	%rd77, %rd8, %rd34;
$L__BB1_25:
	cvt.u32.u64 	%r56, %rd9;
	cvt.u32.u64 	%r57, %rd8;
	cvt.u32.u64 	%r58, %rd7;
	cvt.u32.u64 	%r59, %rd6;
	cvt.u32.u64 	%r60, %rd5;
	cvt.u32.u64 	%r61, %rd4;
	cvt.u32.u64 	%r62, %rd3;
	cvt.u32.u64 	%r63, %rd2;
	shl.b64 	%rd67, %rd77, 2;
	add.s64 	%rd68, %rd1, %rd67;
	ld.global.f32 	%f18, [%rd68];
	add.f32 	%f19, %f8, %f18;
	add.s32 	%r72, %r72, 8;
	add.s32 	%r71, %r63, 256;
	add.s32 	%r70, %r62, 256;
	add.s32 	%r69, %r61, 256;
	add.s32 	%r68, %r60, 256;
	add.s32 	%r67, %r59, 256;
	add.s32 	%r66, %r58, 256;
	add.s32 	%r65, %r57, 256;
	add.s32 	%r64, %r56, 256;
	setp.ne.s32 	%p9, %r72, 1000;
	@%p9 bra 	$L__BB1_1;
	setp.ne.s32 	%p10, %r1, 0;
	@%p10 bra 	$L__BB1_28;
	cvta.to.global.u64 	%rd69, %rd35;
	st.global.f32 	[%rd69], %f19;
$L__BB1_28:
	ret;

}
	// .globl	_Z14full_l2_accessPfmmS_
.visible .entry _Z14full_l2_accessPfmmS_(
	.param .u64 .ptr .align 1 _Z14full_l2_accessPfmmS__param_0,
	.param .u64 _Z14full_l2_accessPfmmS__param_1,
	.param .u64 _Z14full_l2_accessPfmmS__param_2,
	.param .u64 .ptr .align 1 _Z14full_l2_accessPfmmS__param_3
)
{
	.reg .pred 	%p<11>;
	.reg .b32 	%r<73>;
	.reg .b32 	%f<20>;
	.reg .b64 	%rd<78>;

	ld.param.u64 	%rd36, [_Z14full_l2_accessPfmmS__param_0];
	ld.param.u64 	%rd34, [_Z14full_l2_accessPfmmS__param_2];
	ld.param.u64 	%rd35, [_Z14full_l2_accessPfmmS__param_3];
	cvta.to.global.u64 	%rd1, %rd36;
	mov.u32 	%r29, %ctaid.x;
	mov.u32 	%r30, %ntid.x;
	mov.u32 	%r31, %tid.x;
	mad.lo.s32 	%r1, %r29, %r30, %r31;
	shl.b32 	%r64, %r1, 7;
	or.b32  	%r71, %r64, 32;
	or.b32  	%r70, %r64, 64;
	or.b32  	%r69, %r64, 96;
	add.s32 	%r68, %r64, 128;
	add.s32 	%r67, %r64, 160;
	add.s32 	%r66, %r64, 192;
	add.s32 	%r65, %r64, 224;
	mov.f32 	%f19, 0f00000000;
	mov.b32 	%r72, 0;
$L__BB2_1:
	cvt.s64.s32 	%rd2, %r71;
	cvt.s64.s32 	%rd3, %r70;
	cvt.s64.s32 	%rd4, %r69;
	cvt.s64.s32 	%rd5, %r68;
	cvt.s64.s32 	%rd6, %r67;
	cvt.s64.s32 	%rd7, %r66;
	cvt.s64.s32 	%rd8, %r65;
	cvt.s64.s32 	%rd9, %r64;
	or.b64  	%rd37, %rd9, %rd34;
	and.b64  	%rd38, %rd37, -4294967296;
	setp.ne.s64 	%p1, %rd38, 0;
	@%p1 bra 	$L__BB2_3;
	cvt.u32.u64 	%r32, %rd34;
	cvt.u32.u64 	%r33, %rd9;
	rem.u32 	%r34, %r33, %r32;
	cvt.u64.u32 	%rd70, %r34;
	bra.uni 	$L__BB2_4;
$L__BB2_3:
	rem.u64 	%rd70, %rd9, %rd34;
$L__BB2_4:
	shl.b64 	%rd39, %rd70, 2;
	add.s64 	%rd40, %rd1, %rd39;
	ld.global.f32 	%f11, [%rd40];
	add.f32 	%f2, %f19, %f11;
	or.b64  	%rd41, %rd2, %rd34;
	and.b64  	%rd42, %rd41, -4294967296;
	setp.ne.s64 	%p2, %rd42, 0;
	@%p2 bra 	$L__BB2_6;
	cvt.u32.u64 	%r35, %rd34;
	cvt.u32.u64 	%r36, %rd2;
	rem.u32 	%r37, %r36, %r35;
	cvt.u64.u32 	%rd71, %r37;
	bra.uni 	$L__BB2_7;
$L__BB2_6:
	rem.u64 	%rd71, %rd2, %rd34;
$L__BB2_7:
	shl.b64 	%rd43, %rd71, 2;
	add.s64 	%rd44, %rd1, %rd43;
	ld.global.f32 	%f12, [%rd44];
	add.f32 	%f3, %f2, %f12;
	or.b64  	%rd45, %rd3, %rd34;
	and.b64  	%rd46, %rd45, -4294967296;
	setp.ne.s64 	%p3, %rd46, 0;
	@%p3 bra 	$L__BB2_9;
	cvt.u32.u64 	%r38, %rd34;
	cvt.u32.u64 	%r39, %rd3;
	rem.u32 	%r40, %r39, %r38;
	cvt.u64.u32 	%rd72, %r40;
	bra.uni 	$L__BB2_10;
$L__BB2_9:
	rem.u64 	%rd72, %rd3, %rd34;
$L__BB2_10:
	shl.b64 	%rd47, %rd72, 2;
	add.s64 	%rd48, %rd1, %rd47;
	ld.global.f32 	%f13, [%rd48];
	add.f32 	%f4, %f3, %f13;
	or.b64  	%rd49, %rd4, %rd34;
	and.b64  	%rd50, %rd49, -4294967296;
	setp.ne.s64 	%p4, %rd50, 0;
	@%p4 bra 	$L__BB2_12;
	cvt.u32.u64 	%r41, %rd34;
	cvt.u32.u64 	%r42, %rd4;
	rem.u32 	%r43, %r42, %r41;
	cvt.u64.u32 	%rd73, %r43;
	bra.uni 	$L__BB2_13;
$L__BB2_12:
	rem.u64 	%rd73, %rd4, %rd34;
$L__BB2_13:
	shl.b64 	%rd51, %rd73, 2;
	add.s64 	%rd52, %rd1, %rd51;
	ld.global.f32 	%f14, [%rd52];
	add.f32 	%f5, %f4, %f14;
	or.b64  	%rd53, %rd5, %rd34;
	and.b64  	%rd54, %rd53, -4294967296;
	setp.ne.s64 	%p5, %rd54, 0;
	@%p5 bra 	$L__BB2_15;
	cvt.u32.u64 	%r44, %rd34;
	cvt.u32.u64 	%r45, %rd5;
	rem.u32 	%r46, %r45, %r44;
	cvt.u64.u32 	%rd74, %r46;
	bra.uni 	$L__BB2_16;
$L__BB2_15:
	rem.u64 	%rd74, %rd5, %rd34;
$L__BB2_16:
	shl.b64 	%rd55, %rd74, 2;
	add.s64 	%rd56, %rd1, %rd55;
	ld.global.f32 	%f15, [%rd56];
	add.f32 	%f6, %f5, %f15;
	or.b64  	%rd57, %rd6, %rd34;
	and.b64  	%rd58, %rd57, -4294967296;
	setp.ne.s64 	%p6, %rd58, 0;
	@%p6 bra 	$L__BB2_18;
	cvt.u32.u64 	%r47, %rd34;
	cvt.u32.u64 	%r48, %rd6;
	rem.u32 	%r49, %r48, %r47;
	cvt.u64.u32 	%rd75, %r49;
	bra.uni 	$L__BB2_19;
$L__BB2_18:
	rem.u64 	%rd75, %rd6, %rd34;
$L__BB2_19:
	shl.b64 	%rd59, %rd75, 2;
	add.s64 	%rd60, %rd1, %rd59;
	ld.global.f32 	%f16, [%rd60];
	add.f32 	%f7, %f6, %f16;
	or.b64  	%rd61, %rd7, %rd34;
	and.b64  	%rd62, %rd61, -4294967296;
	setp.ne.s64 	%p7, %rd62, 0;
	@%p7 bra 	$L__BB2_21;
	cvt.u32.u64 	%r50, %rd34;
	cvt.u32.u64 	%r51, %rd7;
	rem.u32 	%r52, %r51, %r50;
	cvt.u64.u32 	%rd76, %r52;
	bra.uni 	$L__BB2_22;
$L__BB2_21:
	rem.u64 	%rd76, %rd7, %rd34;
$L__BB2_22:
	shl.b64 	%rd63, %rd76, 2;
	add.s64 	%rd64, %rd1, %rd63;
	ld.global.f32 	%f17, [%rd64];
	add.f32 	%f8, %f7, %f17;
	or.b64  	%rd65, %rd8, %rd34;
	and.b64  	%rd66, %rd65, -4294967296;
	setp.ne.s64 	%p8, %rd66, 0;
	@%p8 bra 	$L__BB2_24;
	cvt.u32.u64 	%r53, %rd34;
	cvt.u32.u64 	%r54, %rd8;
	rem.u32 	%r55, %r54, %r53;
	cvt.u64.u32 	%rd77, %r55;
	bra.uni 	$L__BB2_25;
$L__BB2_24:
	rem.u64 	%rd77, %rd8, %rd34;
$L__BB2_25:
	cvt.u32.u64 	%r56, %rd9;
	cvt.u32.u64 	%r57, %rd8;
	cvt.u32.u64 	%r58, %rd7;
	cvt.u32.u64 	%r59, %rd6;
	cvt.u32.u64 	%r60, %rd5;
	cvt.u32.u64 	%r61, %rd4;
	cvt.u32.u64 	%r62, %rd3;
	cvt.u32.u64 	%r63, %rd2;
	shl.b64 	%rd67, %rd77, 2;
	add.s64 	%rd68, %rd1, %rd67;
	ld.global.f32 	%f18, [%rd68];
	add.f32 	%f19, %f8, %f18;
	add.s32 	%r72, %r72, 8;
	add.s32 	%r71, %r63, 256;
	add.s32 	%r70, %r62, 256;
	add.s32 	%r69, %r61, 256;
	add.s32 	%r68, %r60, 256;
	add.s32 	%r67, %r59, 256;
	add.s32 	%r66, %r58, 256;
	add.s32 	%r65, %r57, 256;
	add.s32 	%r64, %r56, 256;
	setp.ne.s32 	%p9, %r72, 1000;
	@%p9 bra 	$L__BB2_1;
	setp.ne.s32 	%p10, %r1, 0;
	@%p10 bra 	$L__BB2_28;
	cvta.to.global.u64 	%rd69, %rd35;
	st.global.f32 	[%rd69], %f19;
$L__BB2_28:
	ret;

}
	// .globl	_Z16exceed_l2_accessPfmmS_
.visible .entry _Z16exceed_l2_accessPfmmS_(
	.param .u64 .ptr .align 1 _Z16exceed_l2_accessPfmmS__param_0,
	.param .u64 _Z16exceed_l2_accessPfmmS__param_1,
	.param .u64 _Z16exceed_l2_accessPfmmS__param_2,
	.param .u64 .ptr .align 1 _Z16exceed_l2_accessPfmmS__param_3
)
{
	.reg .pred 	%p<11>;
	.reg .b32 	%r<73>;
	.reg .b32 	%f<20>;
	.reg .b64 	%rd<78>;

	ld.param.u64 	%rd36, [_Z16exceed_l2_accessPfmmS__param_0];
	ld.param.u64 	%rd34, [_Z16exceed_l2_accessPfmmS__param_2];
	ld.param.u64 	%rd35, [_Z16exceed_l2_accessPfmmS__param_3];
	cvta.to.global.u64 	%rd1, %rd36;
	mov.u32 	%r29, %ctaid.x;
	mov.u32 	%r30, %ntid.x;
	mov.u32 	%r31, %tid.x;
	mad.lo.s32 	%r1, %r29, %r30, %r31;
	shl.b32 	%r64, %r1, 7;
	or.b32  	%r71, %r64, 32;
	or.b32  	%r70, %r64, 64;
	or.b32  	%r69, %r64, 96;
	add.s32 	%r68, %r64, 128;
	add.s32 	%r67, %r64, 160;
	add.s32 	%r66, %r64, 192;
	add.s32 	%r65, %r64, 224;
	mov.f32 	%f19, 0f00000000;
	mov.b32 	%r72, 0;
$L__BB3_1:
	cvt.s64.s32 	%rd2, %r71;
	cvt.s64.s32 	%rd3, %r70;
	cvt.s64.s32 	%rd4, %r69;
	cvt.s64.s32 	%rd5, %r68;
	cvt.s64.s32 	%rd6, %r67;
	cvt.s64.s32 	%rd7, %r66;
	cvt.s64.s32 	%rd8, %r65;
	cvt.s64.s32 	%rd9, %r64;
	or.b64  	%rd37, %rd9, %rd34;
	and.b64  	%rd38, %rd37, -4294967296;
	setp.ne.s64 	%p1, %rd38, 0;
	@%p1 bra 	$L__BB3_3;
	cvt.u32.u64 	%r32, %rd34;
	cvt.u32.u64 	%r33, %rd9;
	rem.u32 	%r34, %r33, %r32;
	cvt.u64.u32 	%rd70, %r34;
	bra.uni 	$L__BB3_4;
$L__BB3_3:
	rem.u64 	%rd70, %rd9, %rd34;
$L__BB3_4:
	shl.b64 	%rd39, %rd70, 2;
	add.s64 	%rd40, %rd1, %rd39;
	ld.global.f32 	%f11, [%rd40];
	add.f32 	%f2, %f19, %f11;
	or.b64  	%rd41, %rd2, %rd34;
	and.b64  	%rd42, %rd41, -4294967296;
	setp.ne.s64 	%p2, %rd42, 0;
	@%p2 bra 	$L__BB3_6;
	cvt.u32.u64 	%r35, %rd34;
	cvt.u32.u64 	%r36, %rd2;
	rem.u32 	%r37, %r36, %r35;
	cvt.u64.u32 	%rd71, %r37;
	bra.uni 	$L__BB3_7;
$L__BB3_6:
	rem.u64 	%rd71, %rd2, %rd34;
$L__BB3_7:
	shl.b64 	%rd43, %rd71, 2;
	add.s64 	%rd44, %rd1, %rd43;
	ld.global.f32 	%f12, [%rd44];
	add.f32 	%f3, %f2, %f12;
	or.b64  	%rd45, %rd3, %rd34;
	and.b64  	%rd46, %rd45, -4294967296;
	setp.ne.s64 	%p3, %rd46, 0;
	@%p3 bra 	$L__BB3_9;
	cvt.u32.u64 	%r38, %rd34;
	cvt.u32.u64 	%r39, %rd3;
	rem.u32 	%r40, %r39, %r38;
	cvt.u64.u32 	%rd72, %r40;
	bra.uni 	$L__BB3_10;
$L__BB3_9:
	rem.u64 	%rd72, %rd3, %rd34;
$L__BB3_10:
	shl.b64 	%rd47, %rd72, 2;
	add.s64 	%rd48, %rd1, %rd47;
	ld.global.f32 	%f13, [%rd48];
	add.f32 	%f4, %f3, %f13;
	or.b64  	%rd49, %rd4, %rd34;
	and.b64  	%rd50, %rd49, -4294967296;
	setp.ne.s64 	%p4, %rd50, 0;
	@%p4 bra 	$L__BB3_12;
	cvt.u32.u64 	%r41, %rd34;
	cvt.u32.u64 	%r42, %rd4;
	rem.u32 	%r43, %r42, %r41;
	cvt.u64.u32 	%rd73, %r43;
	bra.uni 	$L__BB3_13;
$L__BB3_12:
	rem.u64 	%rd73, %rd4, %rd34;
$L__BB3_13:
	shl.b64 	%rd51, %rd73, 2;
	add.s64 	%rd52, %rd1, %rd51;
	ld.global.f32 	%f14, [%rd52];
	add.f32 	%f5, %f4, %f14;
	or.b64  	%rd53, %rd5, %rd34;
	and.b64  	%rd54, %rd53, -4294967296;
	setp.ne.s64 	%p5, %rd54, 0;
	@%p5 bra 	$L__BB3_15;
	cvt.u32.u64 	%r44, %rd34;
	cvt.u32.u64 	%r45, %rd5;
	rem.u32 	%r46, %r45, %r44;
	cvt.u64.u32 	%rd74, %r46;
	bra.uni 	$L__BB3_16;
$L__BB3_15:
	rem.u64 	%rd74, %rd5, %rd34;
$L__BB3_16:
	shl.b64 	%rd55, %rd74, 2;
	add.s64 	%rd56, %rd1, %rd55;
	ld.global.f32 	%f15, [%rd56];
	add.f32 	%f6, %f5, %f15;
	or.b64  	%rd57, %rd6, %rd34;
	and.b64  	%rd58, %rd57, -4294967296;
	setp.ne.s64 	%p6, %rd58, 0;
	@%p6 bra 	$L__BB3_18;
	cvt.u32.u64 	%r47, %rd34;
	cvt.u32.u64 	%r48, %rd6;
	rem.u32 	%r49, %r48, %r47;
	cvt.u64.u32 	%rd75, %r49;
	bra.uni 	$L__BB3_19;
$L__BB3_18:
	rem.u64 	%rd75, %rd6, %rd34;
$L__BB3_19:
	shl.b64 	%rd59, %rd75, 2;
	add.s64 	%rd60, %rd1, %rd59;
	ld.global.f32 	%f16, [%rd60];
	add.f32 	%f7, %f6, %f16;
	or.b64  	%rd61, %rd7, %rd34;
	and.b64  	%rd62, %rd61, -4294967296;
	setp.ne.s64 	%p7, %rd62, 0;
	@%p7 bra 	$L__BB3_21;
	cvt.u32.u64 	%r50, %rd34;
	cvt.u32.u64 	%r51, %rd7;
	rem.u32 	%r52, %r51, %r50;
	cvt.u64.u32 	%rd76, %r52;
	bra.uni 	$L__BB3_22;
$L__BB3_21:
	rem.u64 	%rd76, %rd7, %rd34;
$L__BB3_22:
	shl.b64 	%rd63, %rd76, 2;
	add.s64 	%rd64, %rd1, %rd63;
	ld.global.f32 	%f17, [%rd64];
	add.f32 	%f8, %f7, %f17;
	or.b64  	%rd65, %rd8, %rd34;
	and.b64  	%rd66, %rd65, -4294967296;
	setp.ne.s64 	%p8, %rd66, 0;
	@%p8 bra 	$L__BB3_24;
	cvt.u32.u64 	%r53, %rd34;
	cvt.u32.u64 	%r54, %rd8;
	rem.u32 	%r55, %r54, %r53;
	cvt.u64.u32 	%rd77, %r55;
	bra.uni 	$L__BB3_25;
$L__BB3_24:
	rem.u64 	%rd77, %rd8, %rd34;
$L__BB3_25:
	cvt.u32.u64 	%r56, %rd9;
	cvt.u32.u64 	%r57, %rd8;
	cvt.u32.u64 	%r58, %rd7;
	cvt.u32.u64 	%r59, %rd6;
	cvt.u32.u64 	%r60, %rd5;
	cvt.u32.u64 	%r61, %rd4;
	cvt.u32.u64 	%r62, %rd3;
	cvt.u32.u64 	%r63, %rd2;
	shl.b64 	%rd67, %rd77, 2;
	add.s64 	%rd68, %rd1, %rd67;
	ld.global.f32 	%f18, [%rd68];
	add.f32 	%f19, %f8, %f18;
	add.s32 	%r72, %r72, 8;
	add.s32 	%r71, %r63, 256;
	add.s32 	%r70, %r62, 256;
	add.s32 	%r69, %r61, 256;
	add.s32 	%r68, %r60, 256;
	add.s32 	%r67, %r59, 256;
	add.s32 	%r66, %r58, 256;
	add.s32 	%r65, %r57, 256;
	add.s32 	%r64, %r56, 256;
	setp.ne.s32 	%p9, %r72, 1000;
	@%p9 bra 	$L__BB3_1;
	setp.ne.s32 	%p10, %r1, 0;
	@%p10 bra 	$L__BB3_28;
	cvta.to.global.u64 	%rd69, %rd35;
	st.global.f32 	[%rd69], %f19;
$L__BB3_28:
	ret;

}
	// .globl	_Z14strided_accessPfmmS_
.visible .entry _Z14strided_accessPfmmS_(
	.param .u64 .ptr .align 1 _Z14strided_accessPfmmS__param_0,
	.param .u64 _Z14strided_accessPfmmS__param_1,
	.param .u64 _Z14strided_accessPfmmS__param_2,
	.param .u64 .ptr .align 1 _Z14strided_accessPfmmS__param_3
)
{
	.reg .pred 	%p<11>;
	.reg .b32 	%r<33>;
	.reg .b32 	%f<20>;
	.reg .b64 	%rd<101>;

	ld.param.u64 	%rd48, [_Z14strided_accessPfmmS__param_0];
	ld.param.u64 	%rd44, [_Z14strided_accessPfmmS__param_1];
	ld.param.u64 	%rd45, [_Z14strided_accessPfmmS__param_2];
	cvta.to.global.u64 	%rd1, %rd48;
	mov.u32 	%r5, %ctaid.x;
	mov.u32 	%r6, %ntid.x;
	mov.u32 	%r7, %tid.x;
	mad.lo.s32 	%r1, %r5, %r6, %r7;
	cvt.s64.s32 	%rd49, %r1;
	mul.lo.s64 	%rd9, %rd45, %rd49;
	add.s64 	%rd2, %rd9, %rd45;
	add.s64 	%rd50, %rd49, 2;
	mul.lo.s64 	%rd3, %rd45, %rd50;
	add.s64 	%rd51, %rd49, 3;
	mul.lo.s64 	%rd4, %rd45, %rd51;
	add.s64 	%rd52, %rd49, 4;
	mul.lo.s64 	%rd5, %rd45, %rd52;
	add.s64 	%rd53, %rd49, 5;
	mul.lo.s64 	%rd6, %rd45, %rd53;
	add.s64 	%rd54, %rd49, 6;
	mul.lo.s64 	%rd7, %rd45, %rd54;
	add.s64 	%rd55, %rd49, 7;
	mul.lo.s64 	%rd8, %rd45, %rd55;
	mov.f32 	%f19, 0f00000000;
	mov.b32 	%r32, 0;
	mov.b64 	%rd92, 0;
	cvt.u32.u64 	%r8, %rd44;
$L__BB4_1:
	add.s64 	%rd11, %rd9, %rd92;
	or.b64  	%rd56, %rd11, %rd44;
	and.b64  	%rd57, %rd56, -4294967296;
	setp.ne.s64 	%p1, %rd57, 0;
	@%p1 bra 	$L__BB4_3;
	cvt.u32.u64 	%r9, %rd11;
	rem.u32 	%r10, %r9, %r8;
	cvt.u64.u32 	%rd93, %r10;
	bra.uni 	$L__BB4_4;
$L__BB4_3:
	rem.u64 	%rd93, %rd11, %rd44;
$L__BB4_4:
	shl.b64 	%rd58, %rd93, 2;
	add.s64 	%rd59, %rd1, %rd58;
	ld.global.f32 	%f11, [%rd59];
	add.f32 	%f2, %f19, %f11;
	add.s64 	%rd15, %rd2, %rd92;
	or.b64  	%rd60, %rd15, %rd44;
	and.b64  	%rd61, %rd60, -4294967296;
	setp.ne.s64 	%p2, %rd61, 0;
	@%p2 bra 	$L__BB4_6;
	cvt.u32.u64 	%r12, %rd15;
	rem.u32 	%r13, %r12, %r8;
	cvt.u64.u32 	%rd94, %r13;
	bra.uni 	$L__BB4_7;
$L__BB4_6:
	rem.u64 	%rd94, %rd15, %rd44;
$L__BB4_7:
	shl.b64 	%rd62, %rd94, 2;
	add.s64 	%rd63, %rd1, %rd62;
	ld.global.f32 	%f12, [%rd63];
	add.f32 	%f3, %f2, %f12;
	add.s64 	%rd19, %rd3, %rd92;
	or.b64  	%rd64, %rd19, %rd44;
	and.b64  	%rd65, %rd64, -4294967296;
	setp.ne.s64 	%p3, %rd65, 0;
	@%p3 bra 	$L__BB4_9;
	cvt.u32.u64 	%r15, %rd19;
	rem.u32 	%r16, %r15, %r8;
	cvt.u64.u32 	%rd95, %r16;
	bra.uni 	$L__BB4_10;
$L__BB4_9:
	rem.u64 	%rd95, %rd19, %rd44;
$L__BB4_10:
	shl.b64 	%rd66, %rd95, 2;
	add.s64 	%rd67, %rd1, %rd66;
	ld.global.f32 	%f13, [%rd67];
	add.f32 	%f4, %f3, %f13;
	add.s64 	%rd23, %rd4, %rd92;
	or.b64  	%rd68, %rd23, %rd44;
	and.b64  	%rd69, %rd68, -4294967296;
	setp.ne.s64 	%p4, %rd69, 0;
	@%p4 bra 	$L__BB4_12;
	cvt.u32.u64 	%r18, %rd23;
	rem.u32 	%r19, %r18, %r8;
	cvt.u64.u32 	%rd96, %r19;
	bra.uni 	$L__BB4_13;
$L__BB4_12:
	rem.u64 	%rd96, %rd23, %rd44;
$L__BB4_13:
	shl.b64 	%rd70, %rd96, 2;
	add.s64 	%rd71, %rd1, %rd70;
	ld.global.f32 	%f14, [%rd71];
	add.f32 	%f5, %f4, %f14;
	add.s64 	%rd27, %rd5, %rd92;
	or.b64  	%rd72, %rd27, %rd44;
	and.b64  	%rd73, %rd72, -4294967296;
	setp.ne.s64 	%p5, %rd73, 0;
	@%p5 bra 	$L__BB4_15;
	cvt.u32.u64 	%r21, %rd27;
	rem.u32 	%r22, %r21, %r8;
	cvt.u64.u32 	%rd97, %r22;
	bra.uni 	$L__BB4_16;
$L__BB4_15:
	rem.u64 	%rd97, %rd27, %rd44;
$L__BB4_16:
	shl.b64 	%rd74, %rd97, 2;
	add.s64 	%rd75, %rd1, %rd74;
	ld.global.f32 	%f15, [%rd75];
	add.f32 	%f6, %f5, %f15;
	add.s64 	%rd31, %rd6, %rd92;
	or.b64  	%rd76, %rd31, %rd44;
	and.b64  	%rd77, %rd76, -4294967296;
	setp.ne.s64 	%p6, %rd77, 0;
	@%p6 bra 	$L__BB4_18;
	cvt.u32.u64 	%r24, %rd31;
	rem.u32 	%r25, %r24, %r8;
	cvt.u64.u32 	%rd98, %r25;
	bra.uni 	$L__BB4_19;
$L__BB4_18:
	rem.u64 	%rd98, %rd31, %rd44;
$L__BB4_19:
	shl.b64 	%rd78, %rd98, 2;
	add.s64 	%rd79, %rd1, %rd78;
	ld.global.f32 	%f16, [%rd79];
	add.f32 	%f7, %f6, %f16;
	add.s64 	%rd35, %rd7, %rd92;
	or.b64  	%rd80, %rd35, %rd44;
	and.b64  	%rd81, %rd80, -4294967296;
	setp.ne.s64 	%p7, %rd81, 0;
	@%p7 bra 	$L__BB4_21;
	cvt.u32.u64 	%r27, %rd35;
	rem.u32 	%r28, %r27, %r8;
	cvt.u64.u32 	%rd99, %r28;
	bra.uni 	$L__BB4_22;
$L__BB4_21:
	rem.u64 	%rd99, %rd35, %rd44;
$L__BB4_22:
	shl.b64 	%rd82, %rd99, 2;
	add.s64 	%rd83, %rd1, %rd82;
	ld.global.f32 	%f17, [%rd83];
	add.f32 	%f8, %f7, %f17;
	add.s64 	%rd39, %rd8, %rd92;
	or.b64  	%rd84, %rd39, %rd44;
	and.b64  	%rd85, %rd84, -4294967296;
	setp.ne.s64 	%p8, %rd85, 0;
	@%p8 bra 	$L__BB4_24;
	cvt.u32.u64 	%r30, %rd39;
	rem.u32 	%r31, %r30, %r8;
	cvt.u64.u32 	%rd100, %r31;
	bra.uni 	$L__BB4_25;
$L__BB4_24:
	rem.u64 	%rd100, %rd39, %rd44;
$L__BB4_25:
	ld.param.u64 	%rd90, [_Z14strided_accessPfmmS__param_2];
	shl.b64 	%rd86, %rd100, 2;
	add.s64 	%rd87, %rd1, %rd86;
	ld.global.f32 	%f18, [%rd87];
	add.f32 	%f19, %f8, %f18;
	add.s32 	%r32, %r32, 8;
	shl.b64 	%rd88, %rd90, 3;
	add.s64 	%rd92, %rd92, %rd88;
	setp.ne.s32 	%p9, %r32, 1000;
	@%p9 bra 	$L__BB4_1;
	setp.ne.s32 	%p10, %r1, 0;
	@%p10 bra 	$L__BB4_28;
	ld.param.u64 	%rd91, [_Z14strided_accessPfmmS__param_3];
	cvta.to.global.u64 	%rd89, %rd91;
	st.global.f32 	[%rd89], %f19;
$L__BB4_28:
	ret;

}
	// .globl	_Z21alternating_partitionPfmmS_
.visible .entry _Z21alternating_partitionPfmmS_(
	.param .u64 .ptr .align 1 _Z21alternating_partitionPfmmS__param_0,
	.param .u64 _Z21alternating_partitionPfmmS__param_1,
	.param .u64 _Z21alternating_partitionPfmmS__param_2,
	.param .u64 .ptr .align 1 _Z21alternating_partitionPfmmS__param_3
)
{
	.reg .pred 	%p<11>;
	.reg .b32 	%r<73>;
	.reg .b32 	%f<20>;
	.reg .b64 	%rd<82>;

	ld.param.u64 	%rd36, [_Z21alternating_partitionPfmmS__param_0];
	ld.param.u64 	%rd34, [_Z21alternating_partitionPfmmS__param_2];
	ld.param.u64 	%rd35, [_Z21alternating_partitionPfmmS__param_3];
	cvta.to.global.u64 	%rd1, %rd36;
	mov.u32 	%r29, %ctaid.x;
	mov.u32 	%r30, %ntid.x;
	mov.u32 	%r31, %tid.x;
	mad.lo.s32 	%r1, %r29, %r30, %r31;
	shl.b32 	%r64, %r1, 5;
	or.b32  	%r71, %r64, 16;
	add.s32 	%r70, %r64, 32;
	add.s32 	%r69, %r64, 48;
	add.s32 	%r68, %r64, 64;
	add.s32 	%r67, %r64, 80;
	add.s32 	%r66, %r64, 96;
	add.s32 	%r65, %r64, 112;
	mov.f32 	%f19, 0f00000000;
	mov.b32 	%r72, 0;
$L__BB5_1:
	cvt.s64.s32 	%rd2, %r71;
	cvt.s64.s32 	%rd3, %r70;
	cvt.s64.s32 	%rd4, %r69;
	cvt.s64.s32 	%rd5, %r68;
	cvt.s64.s32 	%rd6, %r67;
	cvt.s64.s32 	%rd7, %r66;
	cvt.s64.s32 	%rd8, %r65;
	cvt.s64.s32 	%rd9, %r64;
	or.b64  	%rd37, %rd9, %rd34;
	and.b64  	%rd38, %rd37, -4294967296;
	setp.ne.s64 	%p1, %rd38, 0;
	@%p1 bra 	$L__BB5_3;
	cvt.u32.u64 	%r32, %rd34;
	cvt.u32.u64 	%r33, %rd9;
	rem.u32 	%r34, %r33, %r32;
	cvt.u64.u32 	%rd74, %r34;
	bra.uni 	$L__BB5_4;
$L__BB5_3:
	rem.u64 	%rd74, %rd9, %rd34;
$L__BB5_4:
	shl.b64 	%rd39, %rd74, 2;
	add.s64 	%rd40, %rd1, %rd39;
	ld.global.f32 	%f11, [%rd40];
	add.f32 	%f2, %f19, %f11;
	or.b64  	%rd41, %rd2, %rd34;
	and.b64  	%rd42, %rd41, -4294967296;
	setp.ne.s64 	%p2, %rd42, 0;
	@%p2 bra 	$L__BB5_6;
	cvt.u32.u64 	%r35, %rd34;
	cvt.u32.u64 	%r36, %rd2;
	rem.u32 	%r37, %r36, %r35;
	cvt.u64.u32 	%rd75, %r37;
	bra.uni 	$L__BB5_7;
$L__BB5_6:
	rem.u64 	%rd75, %rd2, %rd34;
$L__BB5_7:
	add.s64 	%rd43, %rd75, %rd34;
	shl.b64 	%rd44, %rd43, 2;
	add.s64 	%rd45, %rd1, %rd44;
	ld.global.f32 	%f12, [%rd45];
	add.f32 	%f3, %f2, %f12;
	or.b64  	%rd46, %rd3, %rd34;
	and.b64  	%rd47, %rd46, -4294967296;
	setp.ne.s64 	%p3, %rd47, 0;
	@%p3 bra 	$L__BB5_9;
	cvt.u32.u64 	%r38, %rd34;
	cvt.u32.u64 	%r39, %rd3;
	rem.u32 	%r40, %r39, %r38;
	cvt.u64.u32 	%rd76, %r40;
	bra.uni 	$L__BB5_10;
$L__BB5_9:
	rem.u64 	%rd76, %rd3, %rd34;
$L__BB5_10:
	shl.b64 	%rd48, %rd76, 2;
	add.s64 	%rd49, %rd1, %rd48;
	ld.global.f32 	%f13, [%rd49];
	add.f32 	%f4, %f3, %f13;
	or.b64  	%rd50, %rd4, %rd34;
	and.b64  	%rd51, %rd50, -4294967296;
	setp.ne.s64 	%p4, %rd51, 0;
	@%p4 bra 	$L__BB5_12;
	cvt.u32.u64 	%r41, %rd34;
	cvt.u32.u64 	%r42, %rd4;
	rem.u32 	%r43, %r42, %r41;
	cvt.u64.u32 	%rd77, %r43;
	bra.uni 	$L__BB5_13;
$L__BB5_12:
	rem.u64 	%rd77, %rd4, %rd34;
$L__BB5_13:
	add.s64 	%rd52, %rd77, %rd34;
	shl.b64 	%rd53, %rd52, 2;
	add.s64 	%rd54, %rd1, %rd53;
	ld.global.f32 	%f14, [%rd54];
	add.f32 	%f5, %f4, %f14;
	or.b64  	%rd55, %rd5, %rd34;
	and.b64  	%rd56, %rd55, -4294967296;
	setp.ne.s64 	%p5, %rd56, 0;
	@%p5 bra 	$L__BB5_15;
	cvt.u32.u64 	%r44, %rd34;
	cvt.u32.u64 	%r45, %rd5;
	rem.u32 	%r46, %r45, %r44;
	cvt.u64.u32 	%rd78, %r46;
	bra.uni 	$L__BB5_16;
$L__BB5_15:
	rem.u64 	%rd78, %rd5, %rd34;
$L__BB5_16:
	shl.b64 	%rd57, %rd78, 2;
	add.s64 	%rd58, %rd1, %rd57;
	ld.global.f32 	%f15, [%rd58];
	add.f32 	%f6, %f5, %f15;
	or.b64  	%rd59, %rd6, %rd34;
	and.b64  	%rd60, %rd59, -4294967296;
	setp.ne.s64 	%p6, %rd60, 0;
	@%p6 bra 	$L__BB5_18;
	cvt.u32.u64 	%r47, %rd34;
	cvt.u32.u64 	%r48, %rd6;
	rem.u32 	%r49, %r48, %r47;
	cvt.u64.u32 	%rd79, %r49;
	bra.uni 	$L__BB5_19;
$L__BB5_18:
	rem.u64 	%rd79, %rd6, %rd34;
$L__BB5_19:
	add.s64 	%rd61, %rd79, %rd34;
	shl.b64 	%rd62, %rd61, 2;
	add.s64 	%rd63, %rd1, %rd62;
	ld.global.f32 	%f16, [%rd63];
	add.f32 	%f7, %f6, %f16;
	or.b64  	%rd64, %rd7, %rd34;
	and.b64  	%rd65, %rd64, -4294967296;
	setp.ne.s64 	%p7, %rd65, 0;
	@%p7 bra 	$L__BB5_21;
	cvt.u32.u64 	%r50, %rd34;
	cvt.u32.u64 	%r51, %rd7;
	rem.u32 	%r52, %r51, %r50;
	cvt.u64.u32 	%rd80, %r52;
	bra.uni 	$L__BB5_22;
$L__BB5_21:
	rem.u64 	%rd80, %rd7, %rd34;
$L__BB5_22:
	shl.b64 	%rd66, %rd80, 2;
	add.s64 	%rd67, %rd1, %rd66;
	ld.global.f32 	%f17, [%rd67];
	add.f32 	%f8, %f7, %f17;
	or.b64  	%rd68, %rd8, %rd34;
	and.b64  	%rd69, %rd68, -4294967296;
	setp.ne.s64 	%p8, %rd69, 0;
	@%p8 bra 	$L__BB5_24;
	cvt.u32.u64 	%r53, %rd34;
	cvt.u32.u64 	%r54, %rd8;
	rem.u32 	%r55, %r54, %r53;
	cvt.u64.u32 	%rd81, %r55;
	bra.uni 	$L__BB5_25;
$L__BB5_24:
	rem.u64 	%rd81, %rd8, %rd34;
$L__BB5_25:
	cvt.u32.u64 	%r56, %rd9;
	cvt.u32.u64 	%r57, %rd8;
	cvt.u32.u64 	%r58, %rd7;
	cvt.u32.u64 	%r59, %rd6;
	cvt.u32.u64 	%r60, %rd5;
	cvt.u32.u64 	%r61, %rd4;
	cvt.u32.u64 	%r62, %rd3;
	cvt.u32.u64 	%r63, %rd2;
	add.s64 	%rd70, %rd81, %rd34;
	shl.b64 	%rd71, %rd70, 2;
	add.s64 	%rd72, %rd1, %rd71;
	ld.global.f32 	%f18, [%rd72];
	add.f32 	%f19, %f8, %f18;
	add.s32 	%r72, %r72, 8;
	add.s32 	%r71, %r63, 128;
	add.s32 	%r70, %r62, 128;
	add.s32 	%r69, %r61, 128;
	add.s32 	%r68, %r60, 128;
	add.s32 	%r67, %r59, 128;
	add.s32 	%r66, %r58, 128;
	add.s32 	%r65, %r57, 128;
	add.s32 	%r64, %r56, 128;
	setp.ne.s32 	%p9, %r72, 1000;
	@%p9 bra 	$L__BB5_1;
	setp.ne.s32 	%p10, %r1, 0;
	@%p10 bra 	$L__BB5_28;
	cvta.to.global.u64 	%rd73, %rd35;
	st.global.f32 	[%rd73], %f19;
$L__BB5_28:
	ret;

}
	// .globl	_Z13random_accessPfmjS_
.visible .entry _Z13random_accessPfmjS_(
	.param .u64 .ptr .align 1 _Z13random_accessPfmjS__param_0,
	.param .u64 _Z13random_accessPfmjS__param_1,
	.param .u32 _Z13random_accessPfmjS__param_2,
	.param .u64 .ptr .align 1 _Z13random_accessPfmjS__param_3
)
{
	.reg .pred 	%p<11>;
	.reg .b32 	%r<53>;
	.reg .b32 	%f<20>;
	.reg .b64 	%rd<70>;

	ld.param.u64 	%rd36, [_Z13random_accessPfmjS__param_0];
	ld.param.u64 	%rd34, [_Z13random_accessPfmjS__param_1];
	ld.param.u32 	%r15, [_Z13random_accessPfmjS__param_2];
	ld.param.u64 	%rd35, [_Z13random_accessPfmjS__param_3];
	cvta.to.global.u64 	%rd1, %rd36;
	mov.u32 	%r16, %ctaid.x;
	mov.u32 	%r17, %ntid.x;
	mov.u32 	%r18, %tid.x;
	mad.lo.s32 	%r1, %r16, %r17, %r18;
	add.s32 	%r52, %r15, %r1;
	mov.f32 	%f19, 0f00000000;
	mov.b32 	%r51, 0;
	and.b64  	%rd37, %rd34, -4294967296;
	cvt.u32.u64 	%r20, %rd34;
$L__BB6_1:
	mad.lo.s32 	%r5, %r52, 1103515245, 12345;
	shr.u32 	%r19, %r5, 16;
	cvt.u64.u32 	%rd2, %r19;
	setp.ne.s64 	%p1, %rd37, 0;
	@%p1 bra 	$L__BB6_3;
	cvt.u32.u64 	%r21, %rd2;
	rem.u32 	%r22, %r21, %r20;
	cvt.u64.u32 	%rd62, %r22;
	bra.uni 	$L__BB6_4;
$L__BB6_3:
	rem.u64 	%rd62, %rd2, %rd34;
$L__BB6_4:
	shl.b64 	%rd38, %rd62, 2;
	add.s64 	%rd39, %rd1, %rd38;
	ld.global.f32 	%f11, [%rd39];
	add.f32 	%f2, %f19, %f11;
	mad.lo.s32 	%r6, %r5, 1103515245, 12345;
	shr.u32 	%r23, %r6, 16;
	cvt.u64.u32 	%rd6, %r23;
	setp.ne.s64 	%p2, %rd37, 0;
	@%p2 bra 	$L__BB6_6;
	cvt.u32.u64 	%r25, %rd6;
	rem.u32 	%r26, %r25, %r20;
	cvt.u64.u32 	%rd63, %r26;
	bra.uni 	$L__BB6_7;
$L__BB6_6:
	rem.u64 	%rd63, %rd6, %rd34;
$L__BB6_7:
	shl.b64 	%rd41, %rd63, 2;
	add.s64 	%rd42, %rd1, %rd41;
	ld.global.f32 	%f12, [%rd42];
	add.f32 	%f3, %f2, %f12;
	mad.lo.s32 	%r7, %r6, 1103515245, 12345;
	shr.u32 	%r27, %r7, 16;
	cvt.u64.u32 	%rd10, %r27;
	setp.ne.s64 	%p3, %rd37, 0;
	@%p3 bra 	$L__BB6_9;
	cvt.u32.u64 	%r29, %rd10;
	rem.u32 	%r30, %r29, %r20;
	cvt.u64.u32 	%rd64, %r30;
	bra.uni 	$L__BB6_10;
$L__BB6_9:
	rem.u64 	%rd64, %rd10, %rd34;
$L__BB6_10:
	shl.b64 	%rd44, %rd64, 2;
	add.s64 	%rd45, %rd1, %rd44;
	ld.global.f32 	%f13, [%rd45];
	add.f32 	%f4, %f3, %f13;
	mad.lo.s32 	%r8, %r7, 1103515245, 12345;
	shr.u32 	%r31, %r8, 16;
	cvt.u64.u32 	%rd14, %r31;
	setp.ne.s64 	%p4, %rd37, 0;
	@%p4 bra 	$L__BB6_12;
	cvt.u32.u64 	%r33, %rd14;
	rem.u32 	%r34, %r33, %r20;
	cvt.u64.u32 	%rd65, %r34;
	bra.uni 	$L__BB6_13;
$L__BB6_12:
	rem.u64 	%rd65, %rd14, %rd34;
$L__BB6_13:
	shl.b64 	%rd47, %rd65, 2;
	add.s64 	%rd48, %rd1, %rd47;
	ld.global.f32 	%f14, [%rd48];
	add.f32 	%f5, %f4, %f14;
	mad.lo.s32 	%r9, %r8, 1103515245, 12345;
	shr.u32 	%r35, %r9, 16;
	cvt.u64.u32 	%rd18, %r35;
	setp.ne.s64 	%p5, %rd37, 0;
	@%p5 bra 	$L__BB6_15;
	cvt.u32.u64 	%r37, %rd18;
	rem.u32 	%r38, %r37, %r20;
	cvt.u64.u32 	%rd66, %r38;
	bra.uni 	$L__BB6_16;
$L__BB6_15:
	rem.u64 	%rd66, %rd18, %rd34;
$L__BB6_16:
	shl.b64 	%rd50, %rd66, 2;
	add.s64 	%rd51, %rd1, %rd50;
	ld.global.f32 	%f15, [%rd51];
	add.f32 	%f6, %f5, %f15;
	mad.lo.s32 	%r10, %r9, 1103515245, 12345;
	shr.u32 	%r39, %r10, 16;
	cvt.u64.u32 	%rd22, %r39;
	setp.ne.s64 	%p6, %rd37, 0;
	@%p6 bra 	$L__BB6_18;
	cvt.u32.u64 	%r41, %rd22;
	rem.u32 	%r42, %r41, %r20;
	cvt.u64.u32 	%rd67, %r42;
	bra.uni 	$L__BB6_19;
$L__BB6_18:
	rem.u64 	%rd67, %rd22, %rd34;
$L__BB6_19:
	shl.b64 	%rd53, %rd67, 2;
	add.s64 	%rd54, %rd1, %rd53;
	ld.global.f32 	%f16, [%rd54];
	add.f32 	%f7, %f6, %f16;
	mad.lo.s32 	%r11, %r10, 1103515245, 12345;
	shr.u32 	%r43, %r11, 16;
	cvt.u64.u32 	%rd26, %r43;
	setp.ne.s64 	%p7, %rd37, 0;
	@%p7 bra 	$L__BB6_21;
	cvt.u32.u64 	%r45, %rd26;
	rem.u32 	%r46, %r45, %r20;
	cvt.u64.u32 	%rd68, %r46;
	bra.uni 	$L__BB6_22;
$L__BB6_21:
	rem.u64 	%rd68, %rd26, %rd34;
$L__BB6_22:
	shl.b64 	%rd56, %rd68, 2;
	add.s64 	%rd57, %rd1, %rd56;
	ld.global.f32 	%f17, [%rd57];
	add.f32 	%f8, %f7, %f17;
	mad.lo.s32 	%r52, %r11, 1103515245, 12345;
	shr.u32 	%r47, %r52, 16;
	cvt.u64.u32 	%rd30, %r47;
	setp.ne.s64 	%p8, %rd37, 0;
	@%p8 bra 	$L__BB6_24;
	cvt.u32.u64 	%r49, %rd30;
	rem.u32 	%r50, %r49, %r20;
	cvt.u64.u32 	%rd69, %r50;
	bra.uni 	$L__BB6_25;
$L__BB6_24:
	rem.u64 	%rd69, %rd30, %rd34;
$L__BB6_25:
	shl.b64 	%rd59, %rd69, 2;
	add.s64 	%rd60, %rd1, %rd59;
	ld.global.f32 	%f18, [%rd60];
	add.f32 	%f19, %f8, %f18;
	add.s32 	%r51, %r51, 8;
	setp.ne.s32 	%p9, %r51, 1000;
	@%p9 bra 	$L__BB6_1;
	setp.ne.s32 	%p10, %r1, 0;
	@%p10 bra 	$L__BB6_28;
	cvta.to.global.u64 	%rd61, %rd35;
	st.global.f32 	[%rd61], %f19;
$L__BB6_28:
	ret;

}


// ===== COMPILED SASS (sm_100) =====

	.target	sm_100

	.elftype	@"ET_EXEC"


//--------------------- .note.nv.tkinfo           --------------------------
	.section	.note.nv.tkinfo,"",@"SHT_NOTE"
	.sectionflags	@"SHF_NOTE_NV_TKINFO"
	.tkinfo
        /*0018*/ 	.word	0x00000002
        /*0030*/ 	.string	""
        /*0030*/ 	.string	"ptxas"
        /*0030*/ 	.string	"Cuda compilation tools, release 13.0, V13.0.88"
        /*0030*/ 	.string	"Build cuda_13.0.r13.0/compiler.36424714_0"
        /*0030*/ 	.string	"-arch sm_100 -m 64 "



//--------------------- .note.nv.cuinfo           --------------------------
	.section	.note.nv.cuinfo,"",@"SHT_NOTE"
	.sectionflags	@"SHF_NOTE_NV_CUINFO"
        /*0018*/ 	.short	0x0002
        /*001a*/ 	.short	0x0064
        /*001c*/ 	.short	0x0082
	.zero		2


//--------------------- .nv.info                  --------------------------
	.section	.nv.info,"",@"SHT_CUDA_INFO"
	.align	4


	//----- nvinfo : EIATTR_REGCOUNT
	.align		4
        /*0000*/ 	.byte	0x04, 0x2f
        /*0002*/ 	.short	(.L_1 - .L_0)
	.align		4
.L_0:
        /*0004*/ 	.word	index@(_Z12local_accessPfmmS_)
        /*0008*/ 	.word	0x0000001e


	//----- nvinfo : EIATTR_FRAME_SIZE
	.align		4
.L_1:
        /*000c*/ 	.byte	0x04, 0x11
        /*000e*/ 	.short	(.L_3 - .L_2)
	.align		4
.L_2:
        /*0010*/ 	.word	index@($__internal_6_$__cuda_sm20_rem_u64)
        /*0014*/ 	.word	0x00000000


	//----- nvinfo : EIATTR_FRAME_SIZE
	.align		4
.L_3:
        /*0018*/ 	.byte	0x04, 0x11
        /*001a*/ 	.short	(.L_5 - .L_4)
	.align		4
.L_4:
        /*001c*/ 	.word	index@(_Z12local_accessPfmmS_)
        /*0020*/ 	.word	0x00000000


	//----- nvinfo : EIATTR_REGCOUNT
	.align		4
.L_5:
        /*0024*/ 	.byte	0x04, 0x2f
        /*0026*/ 	.short	(.L_7 - .L_6)
	.align		4
.L_6:
        /*0028*/ 	.word	index@(_Z12cross_accessPfmmS_)
        /*002c*/ 	.word	0x0000001e


	//----- nvinfo : EIATTR_FRAME_SIZE
	.align		4
.L_7:
        /*0030*/ 	.byte	0x04, 0x11
        /*0032*/ 	.short	(.L_9 - .L_8)
	.align		4
.L_8:
        /*0034*/ 	.word	index@($__internal_5_$__cuda_sm20_rem_u64)
        /*0038*/ 	.word	0x00000000


	//----- nvinfo : EIATTR_FRAME_SIZE
	.align		4
.L_9:
        /*003c*/ 	.byte	0x04, 0x11
        /*003e*/ 	.short	(.L_11 - .L_10)
	.align		4
.L_10:
        /*0040*/ 	.word	index@(_Z12cross_accessPfmmS_)
        /*0044*/ 	.word	0x00000000


	//----- nvinfo : EIATTR_REGCOUNT
	.align		4
.L_11:
        /*0048*/ 	.byte	0x04, 0x2f
        /*004a*/ 	.short	(.L_13 - .L_12)
	.align		4
.L_12:
        /*004c*/ 	.word	index@(_Z14full_l2_accessPfmmS_)
        /*0050*/ 	.word	0x0000001e


	//----- nvinfo : EIATTR_FRAME_SIZE
	.align		4
.L_13:
        /*0054*/ 	.byte	0x04, 0x11
        /*0056*/ 	.short	(.L_15 - .L_14)
	.align		4
.L_14:
        /*0058*/ 	.word	index@($__internal_4_$__cuda_sm20_rem_u64)
        /*005c*/ 	.word	0x00000000


	//----- nvinfo : EIATTR_FRAME_SIZE
	.align		4
.L_15:
        /*0060*/ 	.byte	0x04, 0x11
        /*0062*/ 	.short	(.L_17 - .L_16)
	.align		4
.L_16:
        /*0064*/ 	.word	index@(_Z14full_l2_accessPfmmS_)
        /*0068*/ 	.word	0x00000000


	//----- nvinfo : EIATTR_REGCOUNT
	.align		4
.L_17:
        /*006c*/ 	.byte	0x04, 0x2f
        /*006e*/ 	.short	(.L_19 - .L_18)
	.align		4
.L_18:
        /*0070*/ 	.word	index@(_Z16exceed_l2_accessPfmmS_)
        /*0074*/ 	.word	0x0000001e


	//----- nvinfo : EIATTR_FRAME_SIZE
	.align		4
.L_19:
        /*0078*/ 	.byte	0x04, 0x11
        /*007a*/ 	.short	(.L_21 - .L_20)
	.align		4
.L_20:
        /*007c*/ 	.word	index@($__internal_3_$__cuda_sm20_rem_u64)
        /*0080*/ 	.word	0x00000000


	//----- nvinfo : EIATTR_FRAME_SIZE
	.align		4
.L_21:
        /*0084*/ 	.byte	0x04, 0x11
        /*0086*/ 	.short	(.L_23 - .L_22)
	.align		4
.L_22:
        /*0088*/ 	.word	index@(_Z16exceed_l2_accessPfmmS_)
        /*008c*/ 	.word	0x00000000


	//----- nvinfo : EIATTR_REGCOUNT
	.align		4
.L_23:
        /*0090*/ 	.byte	0x04, 0x2f
        /*0092*/ 	.short	(.L_25 - .L_24)
	.align		4
.L_24:
        /*0094*/ 	.word	index@(_Z14strided_accessPfmmS_)
        /*0098*/ 	.word	0x0000001f


	//----- nvinfo : EIATTR_FRAME_SIZE
	.align		4
.L_25:
        /*009c*/ 	.byte	0x04, 0x11
        /*009e*/ 	.short	(.L_27 - .L_26)
	.align		4
.L_26:
        /*00a0*/ 	.word	index@($__internal_2_$__cuda_sm20_rem_u64)
        /*00a4*/ 	.word	0x00000000


	//----- nvinfo : EIATTR_FRAME_SIZE
	.align		4
.L_27:
        /*00a8*/ 	.byte	0x04, 0x11
        /*00aa*/ 	.short	(.L_29 - .L_28)
	.align		4
.L_28:
        /*00ac*/ 	.word	index@(_Z14strided_accessPfmmS_)
        /*00b0*/ 	.word	0x00000000


	//----- nvinfo : EIATTR_REGCOUNT
	.align		4
.L_29:
        /*00b4*/ 	.byte	0x04, 0x2f
        /*00b6*/ 	.short	(.L_31 - .L_30)
	.align		4
.L_30:
        /*00b8*/ 	.word	index@(_Z21alternating_partitionPfmmS_)
        /*00bc*/ 	.word	0x0000001e


	//----- nvinfo : EIATTR_FRAME_SIZE
	.align		4
.L_31:
        /*00c0*/ 	.byte	0x04, 0x11
        /*00c2*/ 	.short	(.L_33 - .L_32)
	.align		4
.L_32:
        /*00c4*/ 	.word	index@($__internal_1_$__cuda_sm20_rem_u64)
        /*00c8*/ 	.word	0x00000000


	//----- nvinfo : EIATTR_FRAME_SIZE
	.align		4
.L_33:
        /*00cc*/ 	.byte	0x04, 0x11
        /*00ce*/ 	.short	(.L_35 - .L_34)
	.align		4
.L_34:
        /*00d0*/ 	.word	index@(_Z21alternating_partitionPfmmS_)
        /*00d4*/ 	.word	0x00000000


	//----- nvinfo : EIATTR_REGCOUNT
	.align		4
.L_35:
        /*00d8*/ 	.byte	0x04, 0x2f
        /*00da*/ 	.short	(.L_37 - .L_36)
	.align		4
.L_36:
        /*00dc*/ 	.word	index@(_Z13random_accessPfmjS_)
        /*00e0*/ 	.word	0x00000010


	//----- nvinfo : EIATTR_FRAME_SIZE
	.align		4
.L_37:
        /*00e4*/ 	.byte	0x04, 0x11
        /*00e6*/ 	.short	(.L_39 - .L_38)
	.align		4
.L_38:
        /*00e8*/ 	.word	index@($__internal_0_$__cuda_sm20_rem_u64)
        /*00ec*/ 	.word	0x00000000


	//----- nvinfo : EIATTR_FRAME_SIZE
	.align		4
.L_39:
        /*00f0*/ 	.byte	0x04, 0x11
        /*00f2*/ 	.short	(.L_41 - .L_40)
	.align		4
.L_40:
        /*00f4*/ 	.word	index@(_Z13random_accessPfmjS_)
        /*00f8*/ 	.word	0x00000000


	//----- nvinfo : EIATTR_MIN_STACK_SIZE
	.align		4
.L_41:
        /*00fc*/ 	.byte	0x04, 0x12
        /*00fe*/ 	.short	(.L_43 - .L_42)
	.align		4
.L_42:
        /*0100*/ 	.word	index@(_Z13random_accessPfmjS_)
        /*0104*/ 	.word	0x00000000


	//----- nvinfo : EIATTR_MIN_STACK_SIZE
	.align		4
.L_43:
        /*0108*/ 	.byte	0x04, 0x12
        /*010a*/ 	.short	(.L_45 - .L_44)
	.align		4
.L_44:
        /*010c*/ 	.word	index@(_Z21alternating_partitionPfmmS_)
        /*0110*/ 	.word	0x00000000


	//----- nvinfo : EIATTR_MIN_STACK_SIZE
	.align		4
.L_45:
        /*0114*/ 	.byte	0x04, 0x12
        /*0116*/ 	.short	(.L_47 - .L_46)
	.align		4
.L_46:
        /*0118*/ 	.word	index@(_Z14strided_accessPfmmS_)
        /*011c*/ 	.word	0x00000000


	//----- nvinfo : EIATTR_MIN_STACK_SIZE
	.align		4
.L_47:
        /*0120*/ 	.byte	0x04, 0x12
        /*0122*/ 	.short	(.L_49 - .L_48)
	.align		4
.L_48:
        /*0124*/ 	.word	index@(_Z16exceed_l2_accessPfmmS_)
        /*0128*/ 	.word	0x00000000


	//----- nvinfo : EIATTR_MIN_STACK_SIZE
	.align		4
.L_49:
        /*012c*/ 	.byte	0x04, 0x12
        /*012e*/ 	.short	(.L_51 - .L_50)
	.align		4
.L_50:
        /*0130*/ 	.word	index@(_Z14full_l2_accessPfmmS_)
        /*0134*/ 	.word	0x00000000


	//----- nvinfo : EIATTR_MIN_STACK_SIZE
	.align		4
.L_51:
        /*0138*/ 	.byte	0x04, 0x12
        /*013a*/ 	.short	(.L_53 - .L_52)
	.align		4
.L_52:
        /*013c*/ 	.word	index@(_Z12cross_accessPfmmS_)
        /*0140*/ 	.word	0x00000000


	//----- nvinfo : EIATTR_MIN_STACK_SIZE
	.align		4
.L_53:
        /*0144*/ 	.byte	0x04, 0x12
        /*0146*/ 	.short	(.L_55 - .L_54)
	.align		4
.L_54:
        /*0148*/ 	.word	index@(_Z12local_accessPfmmS_)
        /*014c*/ 	.word	0x00000000
.L_55:


//--------------------- .nv.compat                --------------------------
	.section	.nv.compat,"",@"SHT_CUDA_COMPAT_INFO"
	.align	4
        /*0000*/ 	.byte	0x02, 0x09, 0x00, 0x00, 0x02, 0x02, 0x01, 0x00, 0x02, 0x05, 0x05, 0x00, 0x03, 0x07, 0x01, 0x01
        /*0010*/ 	.byte	0x02, 0x03, 0x00, 0x00, 0x02, 0x06, 0x01, 0x00, 0x04, 0x0b, 0x08, 0x00, 0x09, 0x00, 0x00, 0x00
        /*0020*/ 	.byte	0x00, 0x00, 0x00, 0x00


//--------------------- .nv.info._Z13random_accessPfmjS_ --------------------------
	.section	.nv.info._Z13random_accessPfmjS_,"",@"SHT_CUDA_INFO"
	.sectionflags	@""
	.align	4


	//----- nvinfo : EIATTR_CUDA_API_VERSION
	.align		4
        /*0000*/ 	.byte	0x04, 0x37
        /*0002*/ 	.short	(.L_57 - .L_56)
.L_56:
        /*0004*/ 	.word	0x00000082


	//----- nvinfo : EIATTR_KPARAM_INFO
	.align		4
.L_57:
        /*0008*/ 	.byte	0x04, 0x17
        /*000a*/ 	.short	(.L_59 - .L_58)
.L_58:
        /*000c*/ 	.word	0x00000000
        /*0010*/ 	.short	0x0003
        /*0012*/ 	.short	0x0018
        /*0014*/ 	.byte	0x00, 0xf5, 0x21, 0x00


	//----- nvinfo : EIATTR_KPARAM_INFO
	.align		4
.L_59:
        /*0018*/ 	.byte	0x04, 0x17
        /*001a*/ 	.short	(.L_61 - .L_60)
.L_60:
        /*001c*/ 	.word	0x00000000
        /*0020*/ 	.short	0x0002
        /*0022*/ 	.short	0x0010
        /*0024*/ 	.byte	0x00, 0xf0, 0x11, 0x00


	//----- nvinfo : EIATTR_KPARAM_INFO
	.align		4
.L_61:
        /*0028*/ 	.byte	0x04, 0x17
        /*002a*/ 	.short	(.L_63 - .L_62)
.L_62:
        /*002c*/ 	.word	0x00000000
        /*0030*/ 	.short	0x0001
        /*0032*/ 	.short	0x0008
        /*0034*/ 	.byte	0x00, 0xf0, 0x21, 0x00


	//----- nvinfo : EIATTR_KPARAM_INFO
	.align		4
.L_63:
        /*0038*/ 	.byte	0x04, 0x17
        /*003a*/ 	.short	(.L_65 - .L_64)
.L_64:
        /*003c*/ 	.word	0x00000000
        /*0040*/ 	.short	0x0000
        /*0042*/ 	.short	0x0000
        /*0044*/ 	.byte	0x00, 0xf5, 0x21, 0x00


	//----- nvinfo : EIATTR_SPARSE_MMA_MASK
	.align		4
.L_65:
        /*0048*/ 	.byte	0x03, 0x50
        /*004a*/ 	.short	0x0000


	//----- nvinfo : EIATTR_MAXREG_COUNT
	.align		4
        /*004c*/ 	.byte	0x03, 0x1b
        /*004e*/ 	.short	0x00ff


	//----- nvinfo : EIATTR_MERCURY_ISA_VERSION
	.align		4
        /*0050*/ 	.byte	0x03, 0x5f
        /*0052*/ 	.short	0x0101


	//----- nvinfo : EIATTR_VRC_CTA_INIT_COUNT
	.align		4
        /*0054*/ 	.byte	0x02, 0x4a
	.zero		1
	.zero		1


	//----- nvinfo : EIATTR_EXIT_INSTR_OFFSETS
	.align		4
        /*0058*/ 	.byte	0x04, 0x1c
        /*005a*/ 	.short	(.L_67 - .L_66)


	//   ....[0]....
.L_66:
        /*005c*/ 	.word	0x000011c0


	//   ....[1]....
        /*0060*/ 	.word	0x000011f0


	//----- nvinfo : EIATTR_CRS_STACK_SIZE
	.align		4
.L_67:
        /*0064*/ 	.byte	0x04, 0x1e
        /*0066*/ 	.short	(.L_69 - .L_68)
.L_68:
        /*0068*/ 	.word	0x00000000


	//----- nvinfo : EIATTR_CBANK_PARAM_SIZE
	.align		4
.L_69:
        /*006c*/ 	.byte	0x03, 0x19
        /*006e*/ 	.short	0x0020


	//----- nvinfo : EIATTR_PARAM_CBANK
	.align		4
        /*0070*/ 	.byte	0x04, 0x0a
        /*0072*/ 	.short	(.L_71 - .L_70)
	.align		4
.L_70:
        /*0074*/ 	.word	index@(.nv.constant0._Z13random_accessPfmjS_)
        /*0078*/ 	.short	0x0380
        /*007a*/ 	.short	0x0020


	//----- nvinfo : EIATTR_SW_WAR
	.align		4
.L_71:
        /*007c*/ 	.byte	0x04, 0x36
        /*007e*/ 	.short	(.L_73 - .L_72)
.L_72:
        /*0080*/ 	.word	0x00000008
.L_73:


//--------------------- .nv.info._Z21alternating_partitionPfmmS_ --------------------------
	.section	.nv.info._Z21alternating_partitionPfmmS_,"",@"SHT_CUDA_INFO"
	.sectionflags	@""
	.align	4


	//----- nvinfo : EIATTR_CUDA_API_VERSION
	.align		4
        /*0000*/ 	.byte	0x04, 0x37
        /*0002*/ 	.short	(.L_75 - .L_74)
.L_74:
        /*0004*/ 	.word	0x00000082


	//----- nvinfo : EIATTR_KPARAM_INFO
	.align		4
.L_75:
        /*0008*/ 	.byte	0x04, 0x17
        /*000a*/ 	.short	(.L_77 - .L_76)
.L_76:
        /*000c*/ 	.word	0x00000000
        /*0010*/ 	.short	0x0003
        /*0012*/ 	.short	0x0018
        /*0014*/ 	.byte	0x00, 0xf5, 0x21, 0x00


	//----- nvinfo : EIATTR_KPARAM_INFO
	.align		4
.L_77:
        /*0018*/ 	.byte	0x04, 0x17
        /*001a*/ 	.short	(.L_79 - .L_78)
.L_78:
        /*001c*/ 	.word	0x00000000
        /*0020*/ 	.short	0x0002
        /*0022*/ 	.short	0x0010
        /*0024*/ 	.byte	0x00, 0xf0, 0x21, 0x00


	//----- nvinfo : EIATTR_KPARAM_INFO
	.align		4
.L_79:
        /*0028*/ 	.byte	0x04, 0x17
        /*002a*/ 	.short	(.L_81 - .L_80)
.L_80:
        /*002c*/ 	.word	0x00000000
        /*0030*/ 	.short	0x0001
        /*0032*/ 	.short	0x0008
        /*0034*/ 	.byte	0x00, 0xf0, 0x21, 0x00


	//----- nvinfo : EIATTR_KPARAM_INFO
	.align		4
.L_81:
        /*0038*/ 	.byte	0x04, 0x17
        /*003a*/ 	.short	(.L_83 - .L_82)
.L_82:
        /*003c*/ 	.word	0x00000000
        /*0040*/ 	.short	0x0000
        /*0042*/ 	.short	0x0000
        /*0044*/ 	.byte	0x00, 0xf5, 0x21, 0x00


	//----- nvinfo : EIATTR_SPARSE_MMA_MASK
	.align		4
.L_83:
        /*0048*/ 	.byte	0x03, 0x50
        /*004a*/ 	.short	0x0000


	//----- nvinfo : EIATTR_MAXREG_COUNT
	.align		4
        /*004c*/ 	.byte	0x03, 0x1b
        /*004e*/ 	.short	0x00ff


	//----- nvinfo : EIATTR_MERCURY_ISA_VERSION
	.align		4
        /*0050*/ 	.byte	0x03, 0x5f
        /*0052*/ 	.short	0x0101


	//----- nvinfo : EIATTR_VRC_CTA_INIT_COUNT
	.align		4
        /*0054*/ 	.byte	0x02, 0x4a
	.zero		1
	.zero		1


	//----- nvinfo : EIATTR_EXIT_INSTR_OFFSETS
	.align		4
        /*0058*/ 	.byte	0x04, 0x1c
        /*005a*/ 	.short	(.L_85 - .L_84)


	//   ....[0]....
.L_84:
        /*005c*/ 	.word	0x00001360


	//   ....[1]....
        /*0060*/ 	.word	0x00001390


	//----- nvinfo : EIATTR_CRS_STACK_SIZE
	.align		4
.L_85:
        /*0064*/ 	.byte	0x04, 0x1e
        /*0066*/ 	.short	(.L_87 - .L_86)
.L_86:
        /*0068*/ 	.word	0x00000000


	//----- nvinfo : EIATTR_CBANK_PARAM_SIZE
	.align		4
.L_87:
        /*006c*/ 	.byte	0x03, 0x19
        /*006e*/ 	.short	0x0020


	//----- nvinfo : EIATTR_PARAM_CBANK
	.align		4
        /*0070*/ 	.byte	0x04, 0x0a
        /*0072*/ 	.short	(.L_89 - .L_88)
	.align		4
.L_88:
        /*0074*/ 	.word	index@(.nv.constant0._Z21alternating_partitionPfmmS_)
        /*0078*/ 	.short	0x0380
        /*007a*/ 	.short	0x0020


	//----- nvinfo : EIATTR_SW_WAR
	.align		4
.L_89:
        /*007c*/ 	.byte	0x04, 0x36
        /*007e*/ 	.short	(.L_91 - .L_90)
.L_90:
        /*0080*/ 	.word	0x00000008
.L_91:


//--------------------- .nv.info._Z14strided_accessPfmmS_ --------------------------
	.section	.nv.info._Z14strided_accessPfmmS_,"",@"SHT_CUDA_INFO"
	.sectionflags	@""
	.align	4


	//----- nvinfo : EIATTR_CUDA_API_VERSION
	.align		4
        /*0000*/ 	.byte	0x04, 0x37
        /*0002*/ 	.short	(.L_93 - .L_92)
.L_92:
        /*0004*/ 	.word	0x00000082


	//----- nvinfo : EIATTR_KPARAM_INFO
	.align		4
.L_93:
        /*0008*/ 	.byte	0x04, 0x17
        /*000a*/ 	.short	(.L_95 - .L_94)
.L_94:
        /*000c*/ 	.word	0x00000000
        /*0010*/ 	.short	0x0003
        /*0012*/ 	.short	0x0018
        /*0014*/ 	.byte	0x00, 0xf5, 0x21, 0x00


	//----- nvinfo : EIATTR_KPARAM_INFO
	.align		4
.L_95:
        /*0018*/ 	.byte	0x04, 0x17
        /*001a*/ 	.short	(.L_97 - .L_96)
.L_96:
        /*001c*/ 	.word	0x00000000
        /*0020*/ 	.short	0x0002
        /*0022*/ 	.short	0x0010
        /*0024*/ 	.byte	0x00, 0xf0, 0x21, 0x00


	//----- nvinfo : EIATTR_KPARAM_INFO
	.align		4
.L_97:
        /*0028*/ 	.byte	0x04, 0x17
        /*002a*/ 	.short	(.L_99 - .L_98)
.L_98:
        /*002c*/ 	.word	0x00000000
        /*0030*/ 	.short	0x0001
        /*0032*/ 	.short	0x0008
        /*0034*/ 	.byte	0x00, 0xf0, 0x21, 0x00


	//----- nvinfo : EIATTR_KPARAM_INFO
	.align		4
.L_99:
        /*0038*/ 	.byte	0x04, 0x17
        /*003a*/ 	.short	(.L_101 - .L_100)
.L_100:
        /*003c*/ 	.word	0x00000000
        /*0040*/ 	.short	0x0000
        /*0042*/ 	.short	0x0000
        /*0044*/ 	.byte	0x00, 0xf5, 0x21, 0x00


	//----- nvinfo : EIATTR_SPARSE_MMA_MASK
	.align		4
.L_101:
        /*0048*/ 	.byte	0x03, 0x50
        /*004a*/ 	.short	0x0000


	//----- nvinfo : EIATTR_MAXREG_COUNT
	.align		4
        /*004c*/ 	.byte	0x03, 0x1b
        /*004e*/ 	.short	0x00ff


	//----- nvinfo : EIATTR_MERCURY_ISA_VERSION
	.align		4
        /*0050*/ 	.byte	0x03, 0x5f
        /*0052*/ 	.short	0x0101


	//----- nvinfo : EIATTR_VRC_CTA_INIT_COUNT
	.align		4
        /*0054*/ 	.byte	0x02, 0x4a
	.zero		1
	.zero		1


	//----- nvinfo : EIATTR_EXIT_INSTR_OFFSETS
	.align		4
        /*0058*/ 	.byte	0x04, 0x1c
        /*005a*/ 	.short	(.L_103 - .L_102)


	//   ....[0]....
.L_102:
        /*005c*/ 	.word	0x00001550


	//   ....[1]....
        /*0060*/ 	.word	0x00001580


	//----- nvinfo : EIATTR_CRS_STACK_SIZE
	.align		4
.L_103:
        /*0064*/ 	.byte	0x04, 0x1e
        /*0066*/ 	.short	(.L_105 - .L_104)
.L_104:
        /*0068*/ 	.word	0x00000000


	//----- nvinfo : EIATTR_CBANK_PARAM_SIZE
	.align		4
.L_105:
        /*006c*/ 	.byte	0x03, 0x19
        /*006e*/ 	.short	0x0020


	//----- nvinfo : EIATTR_PARAM_CBANK
	.align		4
        /*0070*/ 	.byte	0x04, 0x0a
        /*0072*/ 	.short	(.L_107 - .L_106)
	.align		4
.L_106:
        /*0074*/ 	.word	index@(.nv.constant0._Z14strided_accessPfmmS_)
        /*0078*/ 	.short	0x0380
        /*007a*/ 	.short	0x0020


	//----- nvinfo : EIATTR_SW_WAR
	.align		4
.L_107:
        /*007c*/ 	.byte	0x04, 0x36
        /*007e*/ 	.short	(.L_109 - .L_108)
.L_108:
        /*0080*/ 	.word	0x00000008
.L_109:


//--------------------- .nv.info._Z16exceed_l2_accessPfmmS_ --------------------------
	.section	.nv.info._Z16exceed_l2_accessPfmmS_,"",@"SHT_CUDA_INFO"
	.sectionflags	@""
	.align	4


	//----- nvinfo : EIATTR_CUDA_API_VERSION
	.align		4
        /*0000*/ 	.byte	0x04, 0x37
        /*0002*/ 	.short	(.L_111 - .L_110)
.L_110:
        /*0004*/ 	.word	0x00000082


	//----- nvinfo : EIATTR_KPARAM_INFO
	.align		4
.L_111:
        /*0008*/ 	.byte	0x04, 0x17
        /*000a*/ 	.short	(.L_113 - .L_112)
.L_112:
        /*000c*/ 	.word	0x00000000
        /*0010*/ 	.short	0x0003
        /*0012*/ 	.short	0x0018
        /*0014*/ 	.byte	0x00, 0xf5, 0x21, 0x00


	//----- nvinfo : EIATTR_KPARAM_INFO
	.align		4
.L_113:
        /*0018*/ 	.byte	0x04, 0x17
        /*001a*/ 	.short	(.L_115 - .L_114)
.L_114:
        /*001c*/ 	.word	0x00000000
        /*0020*/ 	.short	0x0002
        /*0022*/ 	.short	0x0010
        /*0024*/ 	.byte	0x00, 0xf0, 0x21, 0x00


	//----- nvinfo : EIATTR_KPARAM_INFO
	.align		4
.L_115:
        /*0028*/ 	.byte	0x04, 0x17
        /*002a*/ 	.short	(.L_117 - .L_116)
.L_116:
        /*002c*/ 	.word	0x00000000
        /*0030*/ 	.short	0x0001
        /*0032*/ 	.short	0x0008
        /*0034*/ 	.byte	0x00, 0xf0, 0x21, 0x00


	//----- nvinfo : EIATTR_KPARAM_INFO
	.align		4
.L_117:
        /*0038*/ 	.byte	0x04, 0x17
        /*003a*/ 	.short	(.L_119 - .L_118)
.L_118:
        /*003c*/ 	.word	0x00000000
        /*0040*/ 	.short	0x0000
        /*0042*/ 	.short	0x0000
        /*0044*/ 	.byte	0x00, 0xf5, 0x21, 0x00


	//----- nvinfo : EIATTR_SPARSE_MMA_MASK
	.align		4
.L_119:
        /*0048*/ 	.byte	0x03, 0x50
        /*004a*/ 	.short	0x0000


	//----- nvinfo : EIATTR_MAXREG_COUNT
	.align		4
        /*004c*/ 	.byte	0x03, 0x1b
        /*004e*/ 	.short	0x00ff


	//----- nvinfo : EIATTR_MERCURY_ISA_VERSION
	.align		4
        /*0050*/ 	.byte	0x03, 0x5f
        /*0052*/ 	.short	0x0101


	//----- nvinfo : EIATTR_VRC_CTA_INIT_COUNT
	.align		4
        /*0054*/ 	.byte	0x02, 0x4a
	.zero		1
	.zero		1


	//----- nvinfo : EIATTR_EXIT_INSTR_OFFSETS
	.align		4
        /*0058*/ 	.byte	0x04, 0x1c
        /*005a*/ 	.short	(.L_121 - .L_120)


	//   ....[0]....
.L_120:
        /*005c*/ 	.word	0x00001290


	//   ....[1]....
        /*0060*/ 	.word	0x000012c0


	//----- nvinfo : EIATTR_CRS_STACK_SIZE
	.align		4
.L_121:
        /*0064*/ 	.byte	0x04, 0x1e
        /*0066*/ 	.short	(.L_123 - .L_122)
.L_122:
        /*0068*/ 	.word	0x00000000


	//----- nvinfo : EIATTR_CBANK_PARAM_SIZE
	.align		4
.L_123:
        /*006c*/ 	.byte	0x03, 0x19
        /*006e*/ 	.short	0x0020


	//----- nvinfo : EIATTR_PARAM_CBANK
	.align		4
        /*0070*/ 	.byte	0x04, 0x0a
        /*0072*/ 	.short	(.L_125 - .L_124)
	.align		4
.L_124:
        /*0074*/ 	.word	index@(.nv.constant0._Z16exceed_l2_accessPfmmS_)
        /*0078*/ 	.short	0x0380
        /*007a*/ 	.short	0x0020


	//----- nvinfo : EIATTR_SW_WAR
	.align		4
.L_125:
        /*007c*/ 	.byte	0x04, 0x36
        /*007e*/ 	.short	(.L_127 - .L_126)
.L_126:
        /*0080*/ 	.word	0x00000008
.L_127:


//--------------------- .nv.info._Z14full_l2_accessPfmmS_ --------------------------
	.section	.nv.info._Z14full_l2_accessPfmmS_,"",@"SHT_CUDA_INFO"
	.sectionflags	@""
	.align	4


	//----- nvinfo : EIATTR_CUDA_API_VERSION
	.align		4
        /*0000*/ 	.byte	0x04, 0x37
        /*0002*/ 	.short	(.L_129 - .L_128)
.L_128:
        /*0004*/ 	.word	0x00000082


	//----- nvinfo : EIATTR_KPARAM_INFO
	.align		4
.L_129:
        /*0008*/ 	.byte	0x04, 0x17
        /*000a*/ 	.short	(.L_131 - .L_130)
.L_130:
        /*000c*/ 	.word	0x00000000
        /*0010*/ 	.short	0x0003
        /*0012*/ 	.short	0x0018
        /*0014*/ 	.byte	0x00, 0xf5, 0x21, 0x00


	//----- nvinfo : EIATTR_KPARAM_INFO
	.align		4
.L_131:
        /*0018*/ 	.byte	0x04, 0x17
        /*001a*/ 	.short	(.L_133 - .L_132)
.L_132:
        /*001c*/ 	.word	0x00000000
        /*0020*/ 	.short	0x0002
        /*0022*/ 	.short	0x0010
        /*0024*/ 	.byte	0x00, 0xf0, 0x21, 0x00


	//----- nvinfo : EIATTR_KPARAM_INFO
	.align		4
.L_133:
        /*0028*/ 	.byte	0x04, 0x17
        /*002a*/ 	.short	(.L_135 - .L_134)
.L_134:
        /*002c*/ 	.word	0x00000000
        /*0030*/ 	.short	0x0001
        /*0032*/ 	.short	0x0008
        /*0034*/ 	.byte	0x00, 0xf0, 0x21, 0x00


	//----- nvinfo : EIATTR_KPARAM_INFO
	.align		4
.L_135:
        /*0038*/ 	.byte	0x04, 0x17
        /*003a*/ 	.short	(.L_137 - .L_136)
.L_136:
        /*003c*/ 	.word	0x00000000
        /*0040*/ 	.short	0x0000
        /*0042*/ 	.short	0x0000
        /*0044*/ 	.byte	0x00, 0xf5, 0x21, 0x00


	//----- nvinfo : EIATTR_SPARSE_MMA_MASK
	.align		4
.L_137:
        /*0048*/ 	.byte	0x03, 0x50
        /*004a*/ 	.short	0x0000


	//----- nvinfo : EIATTR_MAXREG_COUNT
	.align		4
        /*004c*/ 	.byte	0x03, 0x1b
        /*004e*/ 	.short	0x00ff


	//----- nvinfo : EIATTR_MERCURY_ISA_VERSION
	.align		4
        /*0050*/ 	.byte	0x03, 0x5f
        /*0052*/ 	.short	0x0101


	//----- nvinfo : EIATTR_VRC_CTA_INIT_COUNT
	.align		4
        /*0054*/ 	.byte	0x02, 0x4a
	.zero		1
	.zero		1


	//----- nvinfo : EIATTR_EXIT_INSTR_OFFSETS
	.align		4
        /*0058*/ 	.byte	0x04, 0x1c
        /*005a*/ 	.short	(.L_139 - .L_138)


	//   ....[0]....
.L_138:
        /*005c*/ 	.word	0x00001290


	//   ....[1]....
        /*0060*/ 	.word	0x000012c0


	//----- nvinfo : EIATTR_CRS_STACK_SIZE
	.align		4
.L_139:
        /*0064*/ 	.byte	0x04, 0x1e
        /*0066*/ 	.short	(.L_141 - .L_140)
.L_140:
        /*0068*/ 	.word	0x00000000


	//----- nvinfo : EIATTR_CBANK_PARAM_SIZE
	.align		4
.L_141:
        /*006c*/ 	.byte	0x03, 0x19
        /*006e*/ 	.short	0x0020


	//----- nvinfo : EIATTR_PARAM_CBANK
	.align		4
        /*0070*/ 	.byte	0x04, 0x0a
        /*0072*/ 	.short	(.L_143 - .L_142)
	.align		4
.L_142:
        /*0074*/ 	.word	index@(.nv.constant0._Z14full_l2_accessPfmmS_)
        /*0078*/ 	.short	0x0380
        /*007a*/ 	.short	0x0020


	//----- nvinfo : EIATTR_SW_WAR
	.align		4
.L_143:
        /*007c*/ 	.byte	0x04, 0x36
        /*007e*/ 	.short	(.L_145 - .L_144)
.L_144:
        /*0080*/ 	.word	0x00000008
.L_145:


//--------------------- .nv.info._Z12cross_accessPfmmS_ --------------------------
	.section	.nv.info._Z12cross_accessPfmmS_,"",@"SHT_CUDA_INFO"
	.sectionflags	@""
	.align	4


	//----- nvinfo : EIATTR_CUDA_API_VERSION
	.align		4
        /*0000*/ 	.byte	0x04, 0x37
        /*0002*/ 	.short	(.L_147 - .L_146)
.L_146:
        /*0004*/ 	.word	0x00000082


	//----- nvinfo : EIATTR_KPARAM_INFO
	.align		4
.L_147:
        /*0008*/ 	.byte	0x04, 0x17
        /*000a*/ 	.short	(.L_149 - .L_148)
.L_148:
        /*000c*/ 	.word	0x00000000
        /*0010*/ 	.short	0x0003
        /*0012*/ 	.short	0x0018
        /*0014*/ 	.byte	0x00, 0xf5, 0x21, 0x00


	//----- nvinfo : EIATTR_KPARAM_INFO
	.align		4
.L_149:
        /*0018*/ 	.byte	0x04, 0x17
        /*001a*/ 	.short	(.L_151 - .L_150)
.L_150:
        /*001c*/ 	.word	0x00000000
        /*0020*/ 	.short	0x0002
        /*0022*/ 	.short	0x0010
        /*0024*/ 	.byte	0x00, 0xf0, 0x21, 0x00


	//----- nvinfo : EIATTR_KPARAM_INFO
	.align		4
.L_151:
        /*0028*/ 	.byte	0x04, 0x17
        /*002a*/ 	.short	(.L_153 - .L_152)
.L_152:
        /*002c*/ 	.word	0x00000000
        /*0030*/ 	.short	0x0001
        /*0032*/ 	.short	0x0008
        /*0034*/ 	.byte	0x00, 0xf0, 0x21, 0x00


	//----- nvinfo : EIATTR_KPARAM_INFO
	.align		4
.L_153:
        /*0038*/ 	.byte	0x04, 0x17
        /*003a*/ 	.short	(.L_155 - .L_154)
.L_154:
        /*003c*/ 	.word	0x00000000
        /*0040*/ 	.short	0x0000
        /*0042*/ 	.short	0x0000
        /*0044*/ 	.byte	0x00, 0xf5, 0x21, 0x00


	//----- nvinfo : EIATTR_SPARSE_MMA_MASK
	.align		4
.L_155:
        /*0048*/ 	.byte	0x03, 0x50
        /*004a*/ 	.short	0x0000


	//----- nvinfo : EIATTR_MAXREG_COUNT
	.align		4
        /*004c*/ 	.byte	0x03, 0x1b
        /*004e*/ 	.short	0x00ff


	//----- nvinfo : EIATTR_MERCURY_ISA_VERSION
	.align		4
        /*0050*/ 	.byte	0x03, 0x5f
        /*0052*/ 	.short	0x0101


	//----- nvinfo : EIATTR_VRC_CTA_INIT_COUNT
	.align		4
        /*0054*/ 	.byte	0x02, 0x4a
	.zero		1
	.zero		1


	//----- nvinfo : EIATTR_EXIT_INSTR_OFFSETS
	.align		4
        /*0058*/ 	.byte	0x04, 0x1c
        /*005a*/ 	.short	(.L_157 - .L_156)


	//   ....[0]....
.L_156:
        /*005c*/ 	.word	0x00001290


	//   ....[1]....
        /*0060*/ 	.word	0x000012c0


	//----- nvinfo : EIATTR_CRS_STACK_SIZE
	.align		4
.L_157:
        /*0064*/ 	.byte	0x04, 0x1e
        /*0066*/ 	.short	(.L_159 - .L_158)
.L_158:
        /*0068*/ 	.word	0x00000000


	//----- nvinfo : EIATTR_CBANK_PARAM_SIZE
	.align		4
.L_159:
        /*006c*/ 	.byte	0x03, 0x19
        /*006e*/ 	.short	0x0020


	//----- nvinfo : EIATTR_PARAM_CBANK
	.align		4
        /*0070*/ 	.byte	0x04, 0x0a
        /*0072*/ 	.short	(.L_161 - .L_160)
	.align		4
.L_160:
        /*0074*/ 	.word	index@(.nv.constant0._Z12cross_accessPfmmS_)
        /*0078*/ 	.short	0x0380
        /*007a*/ 	.short	0x0020


	//----- nvinfo : EIATTR_SW_WAR
	.align		4
.L_161:
        /*007c*/ 	.byte	0x04, 0x36
        /*007e*/ 	.short	(.L_163 - .L_162)
.L_162:
        /*0080*/ 	.word	0x00000008
.L_163:


//--------------------- .nv.info._Z12local_accessPfmmS_ --------------------------
	.section	.nv.info._Z12local_accessPfmmS_,"",@"SHT_CUDA_INFO"
	.sectionflags	@""
	.align	4


	//----- nvinfo : EIATTR_CUDA_API_VERSION
	.align		4
        /*0000*/ 	.byte	0x04, 0x37
        /*0002*/ 	.short	(.L_165 - .L_164)
.L_164:
        /*0004*/ 	.word	0x00000082


	//----- nvinfo : EIATTR_KPARAM_INFO
	.align		4
.L_165:
        /*0008*/ 	.byte	0x04, 0x17
        /*000a*/ 	.short	(.L_167 - .L_166)
.L_166:
        /*000c*/ 	.word	0x00000000
        /*0010*/ 	.short	0x0003
        /*0012*/ 	.short	0x0018
        /*0014*/ 	.byte	0x00, 0xf5, 0x21, 0x00


	//----- nvinfo : EIATTR_KPARAM_INFO
	.align		4
.L_167:
        /*0018*/ 	.byte	0x04, 0x17
        /*001a*/ 	.short	(.L_169 - .L_168)
.L_168:
        /*001c*/ 	.word	0x00000000
        /*0020*/ 	.short	0x0002
        /*0022*/ 	.short	0x0010
        /*0024*/ 	.byte	0x00, 0xf0, 0x21, 0x00


	//----- nvinfo : EIATTR_KPARAM_INFO
	.align		4
.L_169:
        /*0028*/ 	.byte	0x04, 0x17
        /*002a*/ 	.short	(.L_171 - .L_170)
.L_170:
        /*002c*/ 	.word	0x00000000
        /*0030*/ 	.short	0x0001
        /*0032*/ 	.short	0x0008
        /*0034*/ 	.byte	0x00, 0xf0, 0x21, 0x00


	//----- nvinfo : EIATTR_KPARAM_INFO
	.align		4
.L_171:
        /*0038*/ 	.byte	0x04, 0x17
        /*003a*/ 	.short	(.L_173 - .L_172)
.L_172:
        /*003c*/ 	.word	0x00000000
        /*0040*/ 	.short	0x0000
        /*0042*/ 	.short	0x0000
        /*0044*/ 	.byte	0x00, 0xf5, 0x21, 0x00


	//----- nvinfo : EIATTR_SPARSE_MMA_MASK
	.align		4
.L_173:
        /*0048*/ 	.byte	0x03, 0x50
        /*004a*/ 	.short	0x0000


	//----- nvinfo : EIATTR_MAXREG_COUNT
	.align		4
        /*004c*/ 	.byte	0x03, 0x1b
        /*004e*/ 	.short	0x00ff


	//----- nvinfo : EIATTR_MERCURY_ISA_VERSION
	.align		4
        /*0050*/ 	.byte	0x03, 0x5f
        /*0052*/ 	.short	0x0101


	//----- nvinfo : EIATTR_VRC_CTA_INIT_COUNT
	.align		4
        /*0054*/ 	.byte	0x02, 0x4a
	.zero		1
	.zero		1


	//----- nvinfo : EIATTR_EXIT_INSTR_OFFSETS
	.align		4
        /*0058*/ 	.byte	0x04, 0x1c
        /*005a*/ 	.short	(.L_175 - .L_174)


	//   ....[0]....
.L_174:
        /*005c*/ 	.word	0x00001290


	//   ....[1]....
        /*0060*/ 	.word	0x000012c0


	//----- nvinfo : EIATTR_CRS_STACK_SIZE
	.align		4
.L_175:
        /*0064*/ 	.byte	0x04, 0x1e
        /*0066*/ 	.short	(.L_177 - .L_176)
.L_176:
        /*0068*/ 	.word	0x00000000


	//----- nvinfo : EIATTR_CBANK_PARAM_SIZE
	.align		4
.L_177:
        /*006c*/ 	.byte	0x03, 0x19
        /*006e*/ 	.short	0x0020


	//----- nvinfo : EIATTR_PARAM_CBANK
	.align		4
        /*0070*/ 	.byte	0x04, 0x0a
        /*0072*/ 	.short	(.L_179 - .L_178)
	.align		4
.L_178:
        /*0074*/ 	.word	index@(.nv.constant0._Z12local_accessPfmmS_)
        /*0078*/ 	.short	0x0380
        /*007a*/ 	.short	0x0020


	//----- nvinfo : EIATTR_SW_WAR
	.align		4
.L_179:
        /*007c*/ 	.byte	0x04, 0x36
        /*007e*/ 	.short	(.L_181 - .L_180)
.L_180:
        /*0080*/ 	.word	0x00000008
.L_181:


//--------------------- .nv.callgraph             --------------------------
	.section	.nv.callgraph,"",@"SHT_CUDA_CALLGRAPH"
	.align	4
	.sectionentsize	8
	.align		4
        /*0000*/ 	.word	0x00000000
	.align		4
        /*0004*/ 	.word	0xffffffff
	.align		4
        /*0008*/ 	.word	0x00000000
	.align		4
        /*000c*/ 	.word	0xfffffffe
	.align		4
        /*0010*/ 	.word	0x00000000
	.align		4
        /*0014*/ 	.word	0xfffffffd
	.align		4
        /*0018*/ 	.word	0x00000000
	.align		4
        /*001c*/ 	.word	0xfffffffc


//--------------------- .text._Z13random_accessPfmjS_ --------------------------
	.section	.text._Z13random_accessPfmjS_,"ax",@progbits
	.align	128
        .global         _Z13random_accessPfmjS_
        .type           _Z13random_accessPfmjS_,@function
        .size           _Z13random_accessPfmjS_,(.L_x_174 - _Z13random_accessPfmjS_)
        .other          _Z13random_accessPfmjS_,@"STO_CUDA_ENTRY STV_DEFAULT"
_Z13random_accessPfmjS_:
.text._Z13random_accessPfmjS_:
[----:B------:R-:W-:Y:S01]  /*0000*/  LDC R1, c[0x0][0x37c] ;  /* 0x0000df00ff017b82 */ /* 0x000fe20000000800 */
[----:B------:R-:W0:Y:S07]  /*0010*/  S2R R3, SR_TID.X ;  /* 0x0000000000037919 */ /* 0x000e2e0000002100 */
[----:B------:R-:W0:Y:S01]  /*0020*/  S2UR UR4, SR_CTAID.X ;  /* 0x00000000000479c3 */ /* 0x000e220000002500 */
[----:B------:R-:W1:Y:S01]  /*0030*/  LDCU UR5, c[0x0][0x390] ;  /* 0x00007200ff0577ac */ /* 0x000e620008000800 */
[----:B------:R-:W2:Y:S06]  /*0040*/  LDCU.64 UR8, c[0x0][0x358] ;  /* 0x00006b00ff0877ac */ /* 0x000eac0008000a00 */
[----:B------:R-:W0:Y:S01]  /*0050*/  LDC R0, c[0x0][0x360] ;  /* 0x0000d800ff007b82 */ /* 0x000e220000000800 */
[----:B------:R-:W3:Y:S01]  /*0060*/  LDCU UR10, c[0x0][0x38c] ;  /* 0x00007180ff0a77ac */ /* 0x000ee20008000800 */
[----:B------:R-:W4:Y:S01]  /*0070*/  LDCU UR11, c[0x0][0x388] ;  /* 0x00007100ff0b77ac */ /* 0x000f220008000800 */
[----:B------:R-:W0:Y:S02]  /*0080*/  LDCU.64 UR12, c[0x0][0x380] ;  /* 0x00007000ff0c77ac */ /* 0x000e240008000a00 */
[----:B0-----:R-:W-:Y:S01]  /*0090*/  IMAD R0, R0, UR4, R3 ;  /* 0x0000000400007c24 */ /* 0x001fe2000f8e0203 */
[----:B------:R-:W-:Y:S01]  /*00a0*/  UMOV UR4, URZ ;  /* 0x000000ff00047c82 */ /* 0x000fe20008000000 */
[----:B------:R-:W-:-:S02]  /*00b0*/  IMAD.MOV.U32 R3, RZ, RZ, RZ ;  /* 0x000000ffff037224 */ /* 0x000fc400078e00ff */
[----:B-1234-:R-:W-:-:S07]  /*00c0*/  VIADD R10, R0, UR5 ;  /* 0x00000005000a7c36 */ /* 0x01efce0008000000 */
.L_x_16:
[----:B------:R-:W-:Y:S01]  /*00d0*/  HFMA2 R5, -RZ, RZ, 2.88671875, 25.703125 ;  /* 0x41c64e6dff057431 */ /* 0x000fe200000001ff */
[----:B------:R-:W-:Y:S02]  /*00e0*/  UISETP.NE.AND.EX UP1, UPT, UR10, URZ, UPT, !UPT ;  /* 0x000000ff0a00728c */ /* 0x000fe4000bf253f0 */
[----:B------:R-:W-:Y:S01]  /*00f0*/  UIADD3 UR4, UPT, UPT, UR4, 0x8, URZ ;  /* 0x0000000804047890 */ /* 0x000fe2000fffe0ff */
[----:B0-----:R-:W0:Y:S03]  /*0100*/  LDCU.64 UR6, c[0x0][0x388] ;  /* 0x00007100ff0677ac */ /* 0x001e260008000a00 */
[----:B------:R-:W-:Y:S01]  /*0110*/  UISETP.NE.AND UP0, UPT, UR4, 0x3e8, UPT ;  /* 0x000003e80400788c */ /* 0x000fe2000bf05270 */
[----:B------:R-:W-:Y:S01]  /*0120*/  IMAD R10, R10, R5, 0x3039 ;  /* 0x000030390a0a7424 */ /* 0x000fe200078e0205 */
[----:B------:R-:W-:-:S04]  /*0130*/  UMOV UR5, URZ ;  /* 0x000000ff00057c82 */ /* 0x000fc80008000000 */
[----:B------:R-:W-:Y:S01]  /*0140*/  SHF.R.U32.HI R6, RZ, 0x10, R10 ;  /* 0x00000010ff067819 */ /* 0x000fe2000001160a */
[----:B------:R-:W-:Y:S06]  /*0150*/  BRA.U UP1, `(.L_x_0) ;  /* 0x0000000101507547 */ /* 0x000fec000b800000 */
[----:B------:R-:W1:Y:S01]  /*0160*/  I2F.U32.RP R2, UR11 ;  /* 0x0000000b00027d06 */ /* 0x000e620008209000 */
[----:B------:R-:W-:-:S07]  /*0170*/  ISETP.NE.U32.AND P1, PT, RZ, UR11, PT ;  /* 0x0000000bff007c0c */ /* 0x000fce000bf25070 */
[----:B-1----:R-:W1:Y:S02]  /*0180*/  MUFU.RCP R2, R2 ;  /* 0x0000000200027308 */ /* 0x002e640000001000 */
[----:B-1----:R-:W-:-:S06]  /*0190*/  VIADD R4, R2, 0xffffffe ;  /* 0x0ffffffe02047836 */ /* 0x002fcc0000000000 */
[----:B------:R1:W2:Y:S02]  /*01a0*/  F2I.FTZ.U32.TRUNC.NTZ R5, R4 ;  /* 0x0000000400057305 */ /* 0x0002a4000021f000 */
[----:B-1----:R-:W-:Y:S01]  /*01b0*/  MOV R4, RZ ;  /* 0x000000ff00047202 */ /* 0x002fe20000000f00 */
[----:B--2---:R-:W-:-:S04]  /*01c0*/  IMAD.MOV R7, RZ, RZ, -R5 ;  /* 0x000000ffff077224 */ /* 0x004fc800078e0a05 */
[----:B------:R-:W-:-:S04]  /*01d0*/  IMAD R7, R7, UR11, RZ ;  /* 0x0000000b07077c24 */ /* 0x000fc8000f8e02ff */
[----:B------:R-:W-:-:S06]  /*01e0*/  IMAD.HI.U32 R5, R5, R7, R4 ;  /* 0x0000000705057227 */ /* 0x000fcc00078e0004 */
[----:B------:R-:W-:-:S04]  /*01f0*/  IMAD.HI.U32 R5, R5, R6, RZ ;  /* 0x0000000605057227 */ /* 0x000fc800078e00ff */
[----:B------:R-:W-:-:S04]  /*0200*/  IMAD.MOV R5, RZ, RZ, -R5 ;  /* 0x000000ffff057224 */ /* 0x000fc800078e0a05 */
[----:B------:R-:W-:Y:S02]  /*0210*/  IMAD R6, R5, UR11, R6 ;  /* 0x0000000b05067c24 */ /* 0x000fe4000f8e0206 */
[----:B------:R-:W-:-:S03]  /*0220*/  IMAD.MOV.U32 R5, RZ, RZ, RZ ;  /* 0x000000ffff057224 */ /* 0x000fc600078e00ff */
[----:B------:R-:W-:-:S13]  /*0230*/  ISETP.GE.U32.AND P0, PT, R6, UR11, PT ;  /* 0x0000000b06007c0c */ /* 0x000fda000bf06070 */
[----:B------:R-:W-:-:S05]  /*0240*/  @P0 VIADD R6, R6, -UR11 ;  /* 0x8000000b06060c36 */ /* 0x000fca0008000000 */
[----:B------:R-:W-:-:S13]  /*0250*/  ISETP.GE.U32.AND P0, PT, R6, UR11, PT ;  /* 0x0000000b06007c0c */ /* 0x000fda000bf06070 */
[----:B------:R-:W-:Y:S02]  /*0260*/  @P0 IADD3 R6, PT, PT, R6, -UR11, RZ ;  /* 0x8000000b06060c10 */ /* 0x000fe4000fffe0ff */
[----:B------:R-:W-:-:S05]  /*0270*/  @!P1 LOP3.LUT R6, RZ, UR11, RZ, 0x33, !PT ;  /* 0x0000000bff069c12 */ /* 0x000fca000f8e33ff */
[----:B------:R-:W-:Y:S01]  /*0280*/  IMAD.MOV.U32 R4, RZ, RZ, R6 ;  /* 0x000000ffff047224 */ /* 0x000fe200078e0006 */
[----:B------:R-:W-:Y:S06]  /*0290*/  BRA `(.L_x_1) ;  /* 0x0000000000147947 */ /* 0x000fec0003800000 */
.L_x_0:
[----:B------:R-:W-:Y:S02]  /*02a0*/  MOV R2, R6 ;  /* 0x0000000600027202 */ /* 0x000fe40000000f00 */
[----:B------:R-:W-:-:S07]  /*02b0*/  MOV R4, 0x2d0 ;  /* 0x000002d000047802 */ /* 0x000fce0000000f00 */
[----:B0-----:R-:W-:Y:S05]  /*02c0*/  CALL.REL.NOINC `($__internal_0_$__cuda_sm20_rem_u64) ;  /* 0x0000000c00cc7944 */ /* 0x001fea0003c00000 */
[----:B------:R-:W-:Y:S02]  /*02d0*/  IMAD.MOV.U32 R4, RZ, RZ, R2 ;  /* 0x000000ffff047224 */ /* 0x000fe400078e0002 */
[----:B------:R-:W-:-:S07]  /*02e0*/  IMAD.MOV.U32 R5, RZ, RZ, R7 ;  /* 0x000000ffff057224 */ /* 0x000fce00078e0007 */
.L_x_1:
[----:B------:R-:W-:-:S04]  /*02f0*/  LEA R6, P0, R4, UR12, 0x2 ;  /* 0x0000000c04067c11 */ /* 0x000fc8000f8010ff */
[----:B------:R-:W-:-:S05]  /*0300*/  LEA.HI.X R7, R4, UR13, R5, 0x2, P0 ;  /* 0x0000000d04077c11 */ /* 0x000fca00080f1405 */
[----:B------:R-:W2:Y:S01]  /*0310*/  LDG.E R6, desc[UR8][R6.64] ;  /* 0x0000000806067981 */ /* 0x000ea2000c1e1900 */
[----:B------:R-:W-:Y:S01]  /*0320*/  HFMA2 R5, -RZ, RZ, 2.88671875, 25.703125 ;  /* 0x41c64e6dff057431 */ /* 0x000fe200000001ff */
[----:B------:R-:W-:-:S04]  /*0330*/  UISETP.NE.AND.EX UP1, UPT, UR10, URZ, UPT, !UPT ;  /* 0x000000ff0a00728c */ /* 0x000fc8000bf253f0 */
[----:B------:R-:W-:-:S05]  /*0340*/  IMAD R10, R10, R5, 0x3039 ;  /* 0x000030390a0a7424 */ /* 0x000fca00078e0205 */
[----:B------:R-:W-:Y:S01]  /*0350*/  SHF.R.U32.HI R9, RZ, 0x10, R10 ;  /* 0x00000010ff097819 */ /* 0x000fe2000001160a */
[----:B--2---:R-:W-:Y:S01]  /*0360*/  FADD R3, R6, R3 ;  /* 0x0000000306037221 */ /* 0x004fe20000000000 */
[----:B------:R-:W-:Y:S06]  /*0370*/  BRA.U UP1, `(.L_x_2) ;  /* 0x00000001014c7547 */ /* 0x000fec000b800000 */
[----:B------:R-:W1:Y:S01]  /*0380*/  I2F.U32.RP R6, UR11 ;  /* 0x0000000b00067d06 */ /* 0x000e620008209000 */
[----:B------:R-:W-:Y:S02]  /*0390*/  MOV R4, RZ ;  /* 0x000000ff00047202 */ /* 0x000fe40000000f00 */
[----:B------:R-:W-:-:S05]  /*03a0*/  ISETP.NE.U32.AND P1, PT, RZ, UR11, PT ;  /* 0x0000000bff007c0c */ /* 0x000fca000bf25070 */
[----:B-1----:R-:W1:Y:S02]  /*03b0*/  MUFU.RCP R6, R6 ;  /* 0x0000000600067308 */ /* 0x002e640000001000 */
[----:B-1----:R-:W-:-:S06]  /*03c0*/  VIADD R5, R6, 0xffffffe ;  /* 0x0ffffffe06057836 */ /* 0x002fcc0000000000 */
[----:B------:R-:W1:Y:S02]  /*03d0*/  F2I.FTZ.U32.TRUNC.NTZ R5, R5 ;  /* 0x0000000500057305 */ /* 0x000e64000021f000 */
[----:B-1----:R-:W-:-:S04]  /*03e0*/  IMAD.MOV R7, RZ, RZ, -R5 ;  /* 0x000000ffff077224 */ /* 0x002fc800078e0a05 */
[----:B------:R-:W-:-:S04]  /*03f0*/  IMAD R7, R7, UR11, RZ ;  /* 0x0000000b07077c24 */ /* 0x000fc8000f8e02ff */
[----:B------:R-:W-:-:S04]  /*0400*/  IMAD.HI.U32 R2, R5, R7, R4 ;  /* 0x0000000705027227 */ /* 0x000fc800078e0004 */
[----:B------:R-:W-:Y:S02]  /*0410*/  IMAD.MOV.U32 R5, RZ, RZ, RZ ;  /* 0x000000ffff057224 */ /* 0x000fe400078e00ff */
[----:B------:R-:W-:-:S04]  /*0420*/  IMAD.HI.U32 R2, R2, R9, RZ ;  /* 0x0000000902027227 */ /* 0x000fc800078e00ff */
[----:B------:R-:W-:-:S04]  /*0430*/  IMAD.MOV R2, RZ, RZ, -R2 ;  /* 0x000000ffff027224 */ /* 0x000fc800078e0a02 */
[----:B------:R-:W-:-:S05]  /*0440*/  IMAD R4, R2, UR11, R9 ;  /* 0x0000000b02047c24 */ /* 0x000fca000f8e0209 */
[----:B------:R-:W-:-:S13]  /*0450*/  ISETP.GE.U32.AND P0, PT, R4, UR11, PT ;  /* 0x0000000b04007c0c */ /* 0x000fda000bf06070 */
[----:B------:R-:W-:-:S05]  /*0460*/  @P0 VIADD R4, R4, -UR11 ;  /* 0x8000000b04040c36 */ /* 0x000fca0008000000 */
[----:B------:R-:W-:-:S13]  /*0470*/  ISETP.GE.U32.AND P0, PT, R4, UR11, PT ;  /* 0x0000000b04007c0c */ /* 0x000fda000bf06070 */
[----:B------:R-:W-:Y:S02]  /*0480*/  @P0 IADD3 R4, PT, PT, R4, -UR11, RZ ;  /* 0x8000000b04040c10 */ /* 0x000fe4000fffe0ff */
[----:B------:R-:W-:Y:S01]  /*0490*/  @!P1 LOP3.LUT R4, RZ, UR11, RZ, 0x33, !PT ;  /* 0x0000000bff049c12 */ /* 0x000fe2000f8e33ff */
[----:B------:R-:W-:Y:S06]  /*04a0*/  BRA `(.L_x_3) ;  /* 0x0000000000147947 */ /* 0x000fec0003800000 */
.L_x_2:
[----:B------:R-:W-:Y:S01]  /*04b0*/  IMAD.MOV.U32 R2, RZ, RZ, R9 ;  /* 0x000000ffff027224 */ /* 0x000fe200078e0009 */
[----:B------:R-:W-:-:S07]  /*04c0*/  MOV R4, 0x4e0 ;  /* 0x000004e000047802 */ /* 0x000fce0000000f00 */
[----:B0-----:R-:W-:Y:S05]  /*04d0*/  CALL.REL.NOINC `($__internal_0_$__cuda_sm20_rem_u64) ;  /* 0x0000000c00487944 */ /* 0x001fea0003c00000 */
[----:B------:R-:W-:Y:S01]  /*04e0*/  MOV R4, R2 ;  /* 0x0000000200047202 */ /* 0x000fe20000000f00 */
[----:B------:R-:W-:-:S07]  /*04f0*/  IMAD.MOV.U32 R5, RZ, RZ, R7 ;  /* 0x000000ffff057224 */ /* 0x000fce00078e0007 */
.L_x_3:
[----:B------:R-:W-:-:S04]  /*0500*/  LEA R6, P0, R4, UR12, 0x2 ;  /* 0x0000000c04067c11 */ /* 0x000fc8000f8010ff */
[----:B------:R-:W-:-:S05]  /*0510*/  LEA.HI.X R7, R4, UR13, R5, 0x2, P0 ;  /* 0x0000000d04077c11 */ /* 0x000fca00080f1405 */
[----:B------:R-:W2:Y:S01]  /*0520*/  LDG.E R6, desc[UR8][R6.64] ;  /* 0x0000000806067981 */ /* 0x000ea2000c1e1900 */
[----:B------:R-:W-:Y:S01]  /*0530*/  UISETP.NE.AND.EX UP1, UPT, UR10, URZ, UPT, !UPT ;  /* 0x000000ff0a00728c */ /* 0x000fe2000bf253f0 */
[----:B------:R-:W-:-:S04]  /*0540*/  IMAD.MOV.U32 R5, RZ, RZ, 0x41c64e6d ;  /* 0x41c64e6dff057424 */ /* 0x000fc800078e00ff */
[----:B------:R-:W-:-:S05]  /*0550*/  IMAD R10, R10, R5, 0x3039 ;  /* 0x000030390a0a7424 */ /* 0x000fca00078e0205 */
[----:B------:R-:W-:Y:S01]  /*0560*/  SHF.R.U32.HI R9, RZ, 0x10, R10 ;  /* 0x00000010ff097819 */ /* 0x000fe2000001160a */
[----:B--2---:R-:W-:Y:S01]  /*0570*/  FADD R3, R3, R6 ;  /* 0x0000000603037221 */ /* 0x004fe20000000000 */
[----:B------:R-:W-:Y:S06]  /*0580*/  BRA.U UP1, `(.L_x_4) ;  /* 0x00000001014c7547 */ /* 0x000fec000b800000 */
[----:B------:R-:W1:Y:S01]  /*0590*/  I2F.U32.RP R6, UR11 ;  /* 0x0000000b00067d06 */ /* 0x000e620008209000 */
[----:B------:R-:W-:Y:S01]  /*05a0*/  IMAD.MOV.U32 R4, RZ, RZ, RZ ;  /* 0x000000ffff047224 */ /* 0x000fe200078e00ff */
[----:B------:R-:W-:-:S06]  /*05b0*/  ISETP.NE.U32.AND P1, PT, RZ, UR11, PT ;  /* 0x0000000bff007c0c */ /* 0x000fcc000bf25070 */
[----:B-1----:R-:W1:Y:S02]  /*05c0*/  MUFU.RCP R6, R6 ;  /* 0x0000000600067308 */ /* 0x002e640000001000 */
[----:B-1----:R-:W-:-:S06]  /*05d0*/  IADD3 R5, PT, PT, R6, 0xffffffe, RZ ;  /* 0x0ffffffe06057810 */ /* 0x002fcc0007ffe0ff */
[----:B------:R-:W1:Y:S02]  /*05e0*/  F2I.FTZ.U32.TRUNC.NTZ R5, R5 ;  /* 0x0000000500057305 */ /* 0x000e64000021f000 */
[----:B-1----:R-:W-:-:S04]  /*05f0*/  IMAD.MOV R7, RZ, RZ, -R5 ;  /* 0x000000ffff077224 */ /* 0x002fc800078e0a05 */
[----:B------:R-:W-:-:S04]  /*0600*/  IMAD R7, R7, UR11, RZ ;  /* 0x0000000b07077c24 */ /* 0x000fc8000f8e02ff */
[----:B------:R-:W-:-:S04]  /*0610*/  IMAD.HI.U32 R2, R5, R7, R4 ;  /* 0x0000000705027227 */ /* 0x000fc800078e0004 */
[----:B------:R-:W-:Y:S02]  /*0620*/  HFMA2 R5, -RZ, RZ, 0, 0 ;  /* 0x00000000ff057431 */ /* 0x000fe400000001ff */
[----:B------:R-:W-:-:S05]  /*0630*/  IMAD.HI.U32 R2, R2, R9, RZ ;  /* 0x0000000902027227 */ /* 0x000fca00078e00ff */
[----:B------:R-:W-:-:S05]  /*0640*/  IADD3 R2, PT, PT, -R2, RZ, RZ ;  /* 0x000000ff02027210 */ /* 0x000fca0007ffe1ff */
[----:B------:R-:W-:-:S05]  /*0650*/  IMAD R4, R2, UR11, R9 ;  /* 0x0000000b02047c24 */ /* 0x000fca000f8e0209 */
[----:B------:R-:W-:-:S13]  /*0660*/  ISETP.GE.U32.AND P0, PT, R4, UR11, PT ;  /* 0x0000000b04007c0c */ /* 0x000fda000bf06070 */
[----:B------:R-:W-:-:S05]  /*0670*/  @P0 VIADD R4, R4, -UR11 ;  /* 0x8000000b04040c36 */ /* 0x000fca0008000000 */
[----:B------:R-:W-:-:S13]  /*0680*/  ISETP.GE.U32.AND P0, PT, R4, UR11, PT ;  /* 0x0000000b04007c0c */ /* 0x000fda000bf06070 */
[----:B------:R-:W-:Y:S01]  /*0690*/  @P0 VIADD R4, R4, -UR11 ;  /* 0x8000000b04040c36 */ /* 0x000fe20008000000 */
[----:B------:R-:W-:Y:S01]  /*06a0*/  @!P1 LOP3.LUT R4, RZ, UR11, RZ, 0x33, !PT ;  /* 0x0000000bff049c12 */ /* 0x000fe2000f8e33ff */
[----:B------:R-:W-:Y:S06]  /*06b0*/  BRA `(.L_x_5) ;  /* 0x0000000000147947 */ /* 0x000fec0003800000 */
.L_x_4:
[----:B------:R-:W-:Y:S01]  /*06c0*/  IMAD.MOV.U32 R2, RZ, RZ, R9 ;  /* 0x000000ffff027224 */ /* 0x000fe200078e0009 */
[----:B------:R-:W-:-:S07]  /*06d0*/  MOV R4, 0x6f0 ;  /* 0x000006f000047802 */ /* 0x000fce0000000f00 */
[----:B0-----:R-:W-:Y:S05]  /*06e0*/  CALL.REL.NOINC `($__internal_0_$__cuda_sm20_rem_u64) ;  /* 0x0000000800c47944 */ /* 0x001fea0003c00000 */
[----:B------:R-:W-:Y:S01]  /*06f0*/  IMAD.MOV.U32 R4, RZ, RZ, R2 ;  /* 0x000000ffff047224 */ /* 0x000fe200078e0002 */
[----:B------:R-:W-:-:S07]  /*0700*/  MOV R5, R7 ;  /* 0x0000000700057202 */ /* 0x000fce0000000f00 */
.L_x_5:
        /* <DEDUP_REMOVED lines=13> */
[----:B-1----:R-:W-:-:S06]  /*07e0*/  VIADD R5, R6, 0xffffffe ;  /* 0x0ffffffe06057836 */ /* 0x002fcc0000000000 */
[----:B------:R-:W1:Y:S02]  /*07f0*/  F2I.FTZ.U32.TRUNC.NTZ R5, R5 ;  /* 0x0000000500057305 */ /* 0x000e64000021f000 */
[----:B-1----:R-:W-:-:S05]  /*0800*/  IADD3 R7, PT, PT, RZ, -R5, RZ ;  /* 0x80000005ff077210 */ /* 0x002fca0007ffe0ff */
[----:B------:R-:W-:-:S04]  /*0810*/  IMAD R7, R7, UR11, RZ ;  /* 0x0000000b07077c24 */ /* 0x000fc8000f8e02ff */
[----:B------:R-:W-:-:S04]  /*0820*/  IMAD.HI.U32 R2, R5, R7, R4 ;  /* 0x0000000705027227 */ /* 0x000fc800078e0004 */
[----:B------:R-:W-:Y:S02]  /*0830*/  IMAD.MOV.U32 R5, RZ, RZ, RZ ;  /* 0x000000ffff057224 */ /* 0x000fe400078e00ff */
[----:B------:R-:W-:-:S04]  /*0840*/  IMAD.HI.U32 R2, R2, R9, RZ ;  /* 0x0000000902027227 */ /* 0x000fc800078e00ff */
[----:B------:R-:W-:-:S04]  /*0850*/  IMAD.MOV R2, RZ, RZ, -R2 ;  /* 0x000000ffff027224 */ /* 0x000fc800078e0a02 */
[----:B------:R-:W-:-:S05]  /*0860*/  IMAD R4, R2, UR11, R9 ;  /* 0x0000000b02047c24 */ /* 0x000fca000f8e0209 */
[----:B------:R-:W-:-:S13]  /*0870*/  ISETP.GE.U32.AND P0, PT, R4, UR11, PT ;  /* 0x0000000b04007c0c */ /* 0x000fda000bf06070 */
[----:B------:R-:W-:-:S04]  /*0880*/  @P0 IADD3 R4, PT, PT, R4, -UR11, RZ ;  /* 0x8000000b04040c10 */ /* 0x000fc8000fffe0ff */
[----:B------:R-:W-:-:S13]  /*0890*/  ISETP.GE.U32.AND P0, PT, R4, UR11, PT ;  /* 0x0000000b04007c0c */ /* 0x000fda000bf06070 */
[----:B------:R-:W-:Y:S01]  /*08a0*/  @P0 VIADD R4, R4, -UR11 ;  /* 0x8000000b04040c36 */ /* 0x000fe20008000000 */
[----:B------:R-:W-:Y:S01]  /*08b0*/  @!P1 LOP3.LUT R4, RZ, UR11, RZ, 0x33, !PT ;  /* 0x0000000bff049c12 */ /* 0x000fe2000f8e33ff */
[----:B------:R-:W-:Y:S06]  /*08c0*/  BRA `(.L_x_7) ;  /* 0x0000000000147947 */ /* 0x000fec0003800000 */
.L_x_6:
[----:B------:R-:W-:Y:S02]  /*08d0*/  MOV R2, R9 ;  /* 0x0000000900027202 */ /* 0x000fe40000000f00 */
[----:B------:R-:W-:-:S07]  /*08e0*/  MOV R4, 0x900 ;  /* 0x0000090000047802 */ /* 0x000fce0000000f00 */
[----:B0-----:R-:W-:Y:S05]  /*08f0*/  CALL.REL.NOINC `($__internal_0_$__cuda_sm20_rem_u64) ;  /* 0x0000000800407944 */ /* 0x001fea0003c00000 */
[----:B------:R-:W-:Y:S01]  /*0900*/  IMAD.MOV.U32 R4, RZ, RZ, R2 ;  /* 0x000000ffff047224 */ /* 0x000fe200078e0002 */
[----:B------:R-:W-:-:S07]  /*0910*/  MOV R5, R7 ;  /* 0x0000000700057202 */ /* 0x000fce0000000f00 */
.L_x_7:
        /* <DEDUP_REMOVED lines=10> */
[----:B------:R-:W-:Y:S01]  /*09c0*/  HFMA2 R4, -RZ, RZ, 0, 0 ;  /* 0x00000000ff047431 */ /* 0x000fe200000001ff */
[----:B------:R-:W-:-:S06]  /*09d0*/  ISETP.NE.U32.AND P1, PT, RZ, UR11, PT ;  /* 0x0000000bff007c0c */ /* 0x000fcc000bf25070 */
[----:B-1----:R-:W1:Y:S02]  /*09e0*/  MUFU.RCP R6, R6 ;  /* 0x0000000600067308 */ /* 0x002e640000001000 */
[----:B-1----:R-:W-:-:S06]  /*09f0*/  IADD3 R5, PT, PT, R6, 0xffffffe, RZ ;  /* 0x0ffffffe06057810 */ /* 0x002fcc0007ffe0ff */
[----:B------:R-:W1:Y:S02]  /*0a00*/  F2I.FTZ.U32.TRUNC.NTZ R5, R5 ;  /* 0x0000000500057305 */ /* 0x000e64000021f000 */
[----:B-1----:R-:W-:-:S04]  /*0a10*/  IMAD.MOV R7, RZ, RZ, -R5 ;  /* 0x000000ffff077224 */ /* 0x002fc800078e0a05 */
[----:B------:R-:W-:-:S04]  /*0a20*/  IMAD R7, R7, UR11, RZ ;  /* 0x0000000b07077c24 */ /* 0x000fc8000f8e02ff */
[----:B------:R-:W-:Y:S01]  /*0a30*/  IMAD.HI.U32 R2, R5, R7, R4 ;  /* 0x0000000705027227 */ /* 0x000fe200078e0004 */
[----:B------:R-:W-:-:S05]  /*0a40*/  MOV R5, RZ ;  /* 0x000000ff00057202 */ /* 0x000fca0000000f00 */
        /* <DEDUP_REMOVED lines=9> */
.L_x_8:
[----:B------:R-:W-:Y:S01]  /*0ae0*/  IMAD.MOV.U32 R2, RZ, RZ, R9 ;  /* 0x000000ffff027224 */ /* 0x000fe200078e0009 */
[----:B------:R-:W-:-:S07]  /*0af0*/  MOV R4, 0xb10 ;  /* 0x00000b1000047802 */ /* 0x000fce0000000f00 */
[----:B0-----:R-:W-:Y:S05]  /*0b00*/  CALL.REL.NOINC `($__internal_0_$__cuda_sm20_rem_u64) ;  /* 0x0000000400bc7944 */ /* 0x001fea0003c00000 */
[----:B------:R-:W-:Y:S01]  /*0b10*/  MOV R4, R2 ;  /* 0x0000000200047202 */ /* 0x000fe20000000f00 */
[----:B------:R-:W-:-:S07]  /*0b20*/  IMAD.MOV.U32 R5, RZ, RZ, R7 ;  /* 0x000000ffff057224 */ /* 0x000fce00078e0007 */
.L_x_9:
[----:B------:R-:W-:-:S04]  /*0b30*/  LEA R6, P0, R4, UR12, 0x2 ;  /* 0x0000000c04067c11 */ /* 0x000fc8000f8010ff */
[----:B------:R-:W-:-:S05]  /*0b40*/  LEA.HI.X R7, R4, UR13, R5, 0x2, P0 ;  /* 0x0000000d04077c11 */ /* 0x000fca00080f1405 */
[----:B------:R-:W2:Y:S01]  /*0b50*/  LDG.E R6, desc[UR8][R6.64] ;  /* 0x0000000806067981 */ /* 0x000ea2000c1e1900 */
[----:B------:R-:W-:Y:S01]  /*0b60*/  UISETP.NE.AND.EX UP1, UPT, UR10, URZ, UPT, !UPT ;  /* 0x000000ff0a00728c */ /* 0x000fe2000bf253f0 */
[----:B------:R-:W-:-:S05]  /*0b70*/  MOV R5, 0x41c64e6d ;  /* 0x41c64e6d00057802 */ /* 0x000fca0000000f00 */
        /* <DEDUP_REMOVED lines=14> */
[----:B------:R-:W-:-:S05]  /*0c60*/  IMAD.HI.U32 R2, R2, R9, RZ ;  /* 0x0000000902027227 */ /* 0x000fca00078e00ff */
[----:B------:R-:W-:-:S05]  /*0c70*/  IADD3 R2, PT, PT, -R2, RZ, RZ ;  /* 0x000000ff02027210 */ /* 0x000fca0007ffe1ff */
[----:B------:R-:W-:-:S05]  /*0c80*/  IMAD R4, R2, UR11, R9 ;  /* 0x0000000b02047c24 */ /* 0x000fca000f8e0209 */
[----:B------:R-:W-:-:S13]  /*0c90*/  ISETP.GE.U32.AND P0, PT, R4, UR11, PT ;  /* 0x0000000b04007c0c */ /* 0x000fda000bf06070 */
[----:B------:R-:W-:-:S05]  /*0ca0*/  @P0 VIADD R4, R4, -UR11 ;  /* 0x8000000b04040c36 */ /* 0x000fca0008000000 */
[----:B------:R-:W-:-:S13]  /*0cb0*/  ISETP.GE.U32.AND P0, PT, R4, UR11, PT ;  /* 0x0000000b04007c0c */ /* 0x000fda000bf06070 */
[----:B------:R-:W-:Y:S02]  /*0cc0*/  @P0 IADD3 R4, PT, PT, R4, -UR11, RZ ;  /* 0x8000000b04040c10 */ /* 0x000fe4000fffe0ff */
[----:B------:R-:W-:Y:S01]  /*0cd0*/  @!P1 LOP3.LUT R4, RZ, UR11, RZ, 0x33, !PT ;  /* 0x0000000bff049c12 */ /* 0x000fe2000f8e33ff */
[----:B------:R-:W-:Y:S06]  /*0ce0*/  BRA `(.L_x_11) ;  /* 0x0000000000147947 */ /* 0x000fec0003800000 */
.L_x_10:
[----:B------:R-:W-:Y:S02]  /*0cf0*/  MOV R2, R9 ;  /* 0x0000000900027202 */ /* 0x000fe40000000f00 */
[----:B------:R-:W-:-:S07]  /*0d00*/  MOV R4, 0xd20 ;  /* 0x00000d2000047802 */ /* 0x000fce0000000f00 */
[----:B0-----:R-:W-:Y:S05]  /*0d10*/  CALL.REL.NOINC `($__internal_0_$__cuda_sm20_rem_u64) ;  /* 0x0000000400387944 */ /* 0x001fea0003c00000 */
[----:B------:R-:W-:Y:S01]  /*0d20*/  IMAD.MOV.U32 R4, RZ, RZ, R2 ;  /* 0x000000ffff047224 */ /* 0x000fe200078e0002 */
[----:B------:R-:W-:-:S07]  /*0d30*/  MOV R5, R7 ;  /* 0x0000000700057202 */ /* 0x000fce0000000f00 */
.L_x_11:
        /* <DEDUP_REMOVED lines=28> */
.L_x_12:
[----:B------:R-:W-:Y:S01]  /*0f00*/  IMAD.MOV.U32 R2, RZ, RZ, R9 ;  /* 0x000000ffff027224 */ /* 0x000fe200078e0009 */
[----:B------:R-:W-:-:S07]  /*0f10*/  MOV R4, 0xf30 ;  /* 0x00000f3000047802 */ /* 0x000fce0000000f00 */
[----:B0-----:R-:W-:Y:S05]  /*0f20*/  CALL.REL.NOINC `($__internal_0_$__cuda_sm20_rem_u64) ;  /* 0x0000000000b47944 */ /* 0x001fea0003c00000 */
[----:B------:R-:W-:Y:S01]  /*0f30*/  MOV R4, R2 ;  /* 0x0000000200047202 */ /* 0x000fe20000000f00 */
[----:B------:R-:W-:-:S07]  /*0f40*/  IMAD.MOV.U32 R5, RZ, RZ, R7 ;  /* 0x000000ffff057224 */ /* 0x000fce00078e0007 */
.L_x_13:
        /* <DEDUP_REMOVED lines=28> */
.L_x_14:
[----:B------:R-:W-:Y:S02]  /*1110*/  MOV R2, R9 ;  /* 0x0000000900027202 */ /* 0x000fe40000000f00 */
[----:B------:R-:W-:-:S07]  /*1120*/  MOV R4, 0x1140 ;  /* 0x0000114000047802 */ /* 0x000fce0000000f00 */
[----:B0-----:R-:W-:Y:S05]  /*1130*/  CALL.REL.NOINC `($__internal_0_$__cuda_sm20_rem_u64) ;  /* 0x0000000000307944 */ /* 0x001fea0003c00000 */
[----:B------:R-:W-:Y:S01]  /*1140*/  IMAD.MOV.U32 R4, RZ, RZ, R2 ;  /* 0x000000ffff047224 */ /* 0x000fe200078e0002 */
[----:B------:R-:W-:-:S07]  /*1150*/  MOV R5, R7 ;  /* 0x0000000700057202 */ /* 0x000fce0000000f00 */
.L_x_15:
[----:B------:R-:W-:-:S04]  /*1160*/  LEA R6, P0, R4, UR12, 0x2 ;  /* 0x0000000c04067c11 */ /* 0x000fc8000f8010ff */
[----:B------:R-:W-:-:S05]  /*1170*/  LEA.HI.X R7, R4, UR13, R5, 0x2, P0 ;  /* 0x0000000d04077c11 */ /* 0x000fca00080f1405 */
[----:B------:R-:W2:Y:S02]  /*1180*/  LDG.E R6, desc[UR8][R6.64] ;  /* 0x0000000806067981 */ /* 0x000ea4000c1e1900 */
[----:B--2---:R-:W-:Y:S01]  /*1190*/  FADD R3, R3, R6 ;  /* 0x0000000603037221 */ /* 0x004fe20000000000 */
[----:B------:R-:W-:Y:S06]  /*11a0*/  BRA.U UP0, `(.L_x_16) ;  /* 0xffffffed00c87547 */ /* 0x000fec000b83ffff */
[----:B------:R-:W-:-:S13]  /*11b0*/  ISETP.NE.AND P0, PT, R0, RZ, PT ;  /* 0x000000ff0000720c */ /* 0x000fda0003f05270 */
[----:B0-----:R-:W-:Y:S05]  /*11c0*/  @P0 EXIT ;  /* 0x000000000000094d */ /* 0x001fea0003800000 */
[----:B------:R-:W0:Y:S02]  /*11d0*/  LDC.64 R4, c[0x0][0x398] ;  /* 0x0000e600ff047b82 */ /* 0x000e240000000a00 */
[----:B0-----:R-:W-:Y:S01]  /*11e0*/  STG.E desc[UR8][R4.64], R3 ;  /* 0x0000000304007986 */ /* 0x001fe2000c101908 */
[----:B------:R-:W-:Y:S05]  /*11f0*/  EXIT ;  /* 0x000000000000794d */ /* 0x000fea0003800000 */
        .weak           $__internal_0_$__cuda_sm20_rem_u64
        .type           $__internal_0_$__cuda_sm20_rem_u64,@function
        .size           $__internal_0_$__cuda_sm20_rem_u64,(.L_x_174 - $__internal_0_$__cuda_sm20_rem_u64)
$__internal_0_$__cuda_sm20_rem_u64:
[----:B------:R-:W0:Y:S08]  /*1200*/  I2F.U64.RP R11, UR6 ;  /* 0x00000006000b7d12 */ /* 0x000e300008309000 */
[----:B0-----:R-:W0:Y:S02]  /*1210*/  MUFU.RCP R11, R11 ;  /* 0x0000000b000b7308 */ /* 0x001e240000001000 */
[----:B0-----:R-:W-:-:S06]  /*1220*/  VIADD R6, R11, 0x1ffffffe ;  /* 0x1ffffffe0b067836 */ /* 0x001fcc0000000000 */
[----:B------:R-:W0:Y:S02]  /*1230*/  F2I.U64.TRUNC R6, R6 ;  /* 0x0000000600067311 */ /* 0x000e24000020d800 */
[----:B0-----:R-:W-:-:S04]  /*1240*/  IMAD.WIDE.U32 R8, R6, UR6, RZ ;  /* 0x0000000606087c25 */ /* 0x001fc8000f8e00ff */
[----:B------:R-:W-:Y:S01]  /*1250*/  IMAD R9, R6, UR7, R9 ;  /* 0x0000000706097c24 */ /* 0x000fe2000f8e0209 */
[----:B------:R-:W-:-:S03]  /*1260*/  IADD3 R5, P0, PT, RZ, -R8, RZ ;  /* 0x80000008ff057210 */ /* 0x000fc60007f1e0ff */
[----:B------:R-:W-:Y:S02]  /*1270*/  IMAD R9, R7, UR6, R9 ;  /* 0x0000000607097c24 */ /* 0x000fe4000f8e0209 */
[----:B------:R-:W-:-:S03]  /*1280*/  IMAD.HI.U32 R8, R6, R5, RZ ;  /* 0x0000000506087227 */ /* 0x000fc600078e00ff */
[----:B------:R-:W-:Y:S01]  /*1290*/  IADD3.X R13, PT, PT, RZ, ~R9, RZ, P0, !PT ;  /* 0x80000009ff0d7210 */ /* 0x000fe200007fe4ff */
[----:B------:R-:W-:-:S04]  /*12a0*/  IMAD.MOV.U32 R9, RZ, RZ, R6 ;  /* 0x000000ffff097224 */ /* 0x000fc800078e0006 */
[----:B------:R-:W-:-:S04]  /*12b0*/  IMAD.WIDE.U32 R8, P0, R6, R13, R8 ;  /* 0x0000000d06087225 */ /* 0x000fc80007800008 */
[C---:B------:R-:W-:Y:S02]  /*12c0*/  IMAD R11, R7.reuse, R13, RZ ;  /* 0x0000000d070b7224 */ /* 0x040fe400078e02ff */
[----:B------:R-:W-:-:S04]  /*12d0*/  IMAD.HI.U32 R8, P1, R7, R5, R8 ;  /* 0x0000000507087227 */ /* 0x000fc80007820008 */
[----:B------:R-:W-:Y:S01]  /*12e0*/  IMAD.HI.U32 R5, R7, R13, RZ ;  /* 0x0000000d07057227 */ /* 0x000fe200078e00ff */
[----:B------:R-:W-:-:S04]  /*12f0*/  IADD3 R9, P2, PT, R11, R8, RZ ;  /* 0x000000080b097210 */ /* 0x000fc80007f5e0ff */
[----:B------:R-:W-:Y:S01]  /*1300*/  IADD3.X R5, PT, PT, R5, R7, RZ, P0, !PT ;  /* 0x0000000705057210 */ /* 0x000fe200007fe4ff */
[----:B------:R-:W-:-:S03]  /*1310*/  IMAD.WIDE.U32 R6, R9, UR6, RZ ;  /* 0x0000000609067c25 */ /* 0x000fc6000f8e00ff */
[----:B------:R-:W-:Y:S01]  /*1320*/  IADD3.X R5, PT, PT, RZ, RZ, R5, P2, P1 ;  /* 0x000000ffff057210 */ /* 0x000fe200017e2405 */
[----:B------:R-:W-:Y:S01]  /*1330*/  IMAD R8, R9, UR7, R7 ;  /* 0x0000000709087c24 */ /* 0x000fe2000f8e0207 */
[----:B------:R-:W-:-:S03]  /*1340*/  IADD3 R7, P0, PT, RZ, -R6, RZ ;  /* 0x80000006ff077210 */ /* 0x000fc60007f1e0ff */
[----:B------:R-:W-:Y:S02]  /*1350*/  IMAD R6, R5, UR6, R8 ;  /* 0x0000000605067c24 */ /* 0x000fe4000f8e0208 */
[----:B------:R-:W-:-:S04]  /*1360*/  IMAD.HI.U32 R8, R9, R7, RZ ;  /* 0x0000000709087227 */ /* 0x000fc800078e00ff */
[----:B------:R-:W-:-:S04]  /*1370*/  IMAD.X R6, RZ, RZ, ~R6, P0 ;  /* 0x000000ffff067224 */ /* 0x000fc800000e0e06 */
[----:B------:R-:W-:-:S04]  /*1380*/  IMAD.WIDE.U32 R8, P0, R9, R6, R8 ;  /* 0x0000000609087225 */ /* 0x000fc80007800008 */
[C---:B------:R-:W-:Y:S02]  /*1390*/  IMAD R12, R5.reuse, R6, RZ ;  /* 0x00000006050c7224 */ /* 0x040fe400078e02ff */
[----:B------:R-:W-:-:S04]  /*13a0*/  IMAD.HI.U32 R9, P1, R5, R7, R8 ;  /* 0x0000000705097227 */ /* 0x000fc80007820008 */
[----:B------:R-:W-:Y:S01]  /*13b0*/  IMAD.HI.U32 R6, R5, R6, RZ ;  /* 0x0000000605067227 */ /* 0x000fe200078e00ff */
[----:B------:R-:W-:-:S03]  /*13c0*/  IADD3 R9, P2, PT, R12, R9, RZ ;  /* 0x000000090c097210 */ /* 0x000fc60007f5e0ff */
[----:B------:R-:W-:Y:S01]  /*13d0*/  IMAD.MOV.U32 R7, RZ, RZ, RZ ;  /* 0x000000ffff077224 */ /* 0x000fe200078e00ff */
[----:B------:R-:W-:Y:S01]  /*13e0*/  IADD3.X R5, PT, PT, R6, R5, RZ, P0, !PT ;  /* 0x0000000506057210 */ /* 0x000fe200007fe4ff */
[----:B------:R-:W-:-:S03]  /*13f0*/  IMAD.HI.U32 R6, R9, R2, RZ ;  /* 0x0000000209067227 */ /* 0x000fc600078e00ff */
[----:B------:R-:W-:Y:S01]  /*1400*/  IADD3.X R5, PT, PT, RZ, RZ, R5, P2, P1 ;  /* 0x000000ffff057210 */ /* 0x000fe200017e2405 */
[----:B------:R-:W-:-:S04]  /*1410*/  IMAD.WIDE.U32 R6, R9, UR5, R6 ;  /* 0x0000000509067c25 */ /* 0x000fc8000f8e0006 */
[C---:B------:R-:W-:Y:S02]  /*1420*/  IMAD R9, R5.reuse, UR5, RZ ;  /* 0x0000000505097c24 */ /* 0x040fe4000f8e02ff */
[----:B------:R-:W-:-:S04]  /*1430*/  IMAD.HI.U32 R6, P0, R5, R2, R6 ;  /* 0x0000000205067227 */ /* 0x000fc80007800006 */
[----:B------:R-:W-:Y:S01]  /*1440*/  IMAD.HI.U32 R5, R5, UR5, RZ ;  /* 0x0000000505057c27 */ /* 0x000fe2000f8e00ff */
[----:B------:R-:W-:-:S04]  /*1450*/  IADD3 R9, P1, PT, R9, R6, RZ ;  /* 0x0000000609097210 */ /* 0x000fc80007f3e0ff */
[----:B------:R-:W-:Y:S01]  /*1460*/  IADD3.X R5, PT, PT, R5, RZ, RZ, P0, !PT ;  /* 0x000000ff05057210 */ /* 0x000fe200007fe4ff */
[----:B------:R-:W-:-:S04]  /*1470*/  IMAD.WIDE.U32 R6, R9, UR6, RZ ;  /* 0x0000000609067c25 */ /* 0x000fc8000f8e00ff */
[----:B------:R-:W-:Y:S01]  /*1480*/  IMAD.X R5, RZ, RZ, R5, P1 ;  /* 0x000000ffff057224 */ /* 0x000fe200008e0605 */
[----:B------:R-:W-:Y:S01]  /*1490*/  IADD3 R2, P1, PT, -R6, R2, RZ ;  /* 0x0000000206027210 */ /* 0x000fe20007f3e1ff */
[----:B------:R-:W-:-:S03]  /*14a0*/  IMAD R8, R9, UR7, R7 ;  /* 0x0000000709087c24 */ /* 0x000fc6000f8e0207 */
[----:B------:R-:W-:Y:S01]  /*14b0*/  ISETP.GE.U32.AND P0, PT, R2, UR6, PT ;  /* 0x0000000602007c0c */ /* 0x000fe2000bf06070 */
[----:B------:R-:W-:-:S05]  /*14c0*/  IMAD R5, R5, UR6, R8 ;  /* 0x0000000605057c24 */ /* 0x000fca000f8e0208 */
[----:B------:R-:W-:Y:S02]  /*14d0*/  IADD3.X R7, PT, PT, ~R5, UR5, RZ, P1, !PT ;  /* 0x0000000505077c10 */ /* 0x000fe40008ffe5ff */
[----:B------:R-:W-:Y:S02]  /*14e0*/  IADD3 R5, P1, PT, R2, -UR6, RZ ;  /* 0x8000000602057c10 */ /* 0x000fe4000ff3e0ff */
[C---:B------:R-:W-:Y:S02]  /*14f0*/  ISETP.GE.U32.AND.EX P0, PT, R7.reuse, UR7, PT, P0 ;  /* 0x0000000707007c0c */ /* 0x040fe4000bf06100 */
[----:B------:R-:W-:Y:S02]  /*1500*/  IADD3.X R6, PT, PT, R7, ~UR7, RZ, P1, !PT ;  /* 0x8000000707067c10 */ /* 0x000fe40008ffe4ff */
[----:B------:R-:W-:Y:S02]  /*1510*/  SEL R5, R5, R2, P0 ;  /* 0x0000000205057207 */ /* 0x000fe40000000000 */
[----:B------:R-:W-:-:S02]  /*1520*/  SEL R6, R6, R7, P0 ;  /* 0x0000000706067207 */ /* 0x000fc40000000000 */
[C---:B------:R-:W-:Y:S02]  /*1530*/  ISETP.GE.U32.AND P0, PT, R5.reuse, UR6, PT ;  /* 0x0000000605007c0c */ /* 0x040fe4000bf06070 */
[----:B------:R-:W-:Y:S02]  /*1540*/  IADD3 R2, P2, PT, R5, -UR6, RZ ;  /* 0x8000000605027c10 */ /* 0x000fe4000ff5e0ff */
[----:B------:R-:W-:Y:S02]  /*1550*/  ISETP.GE.U32.AND.EX P0, PT, R6, UR7, PT, P0 ;  /* 0x0000000706007c0c */ /* 0x000fe4000bf06100 */
[----:B------:R-:W-:Y:S02]  /*1560*/  ISETP.NE.U32.AND P1, PT, RZ, UR6, PT ;  /* 0x00000006ff007c0c */ /* 0x000fe4000bf25070 */
[----:B------:R-:W-:Y:S01]  /*1570*/  SEL R2, R2, R5, P0 ;  /* 0x0000000502027207 */ /* 0x000fe20000000000 */
[----:B------:R-:W-:Y:S01]  /*1580*/  HFMA2 R5, -RZ, RZ, 0, 0 ;  /* 0x00000000ff057431 */ /* 0x000fe200000001ff */
[----:B------:R-:W-:-:S02]  /*1590*/  IADD3.X R7, PT, PT, R6, ~UR7, RZ, P2, !PT ;  /* 0x8000000706077c10 */ /* 0x000fc400097fe4ff */
[----:B------:R-:W-:Y:S02]  /*15a0*/  ISETP.NE.AND.EX P1, PT, RZ, UR7, PT, P1 ;  /* 0x00000007ff007c0c */ /* 0x000fe4000bf25310 */
[----:B------:R-:W-:Y:S02]  /*15b0*/  SEL R7, R7, R6, P0 ;  /* 0x0000000607077207 */ /* 0x000fe40000000000 */
[----:B------:R-:W-:Y:S02]  /*15c0*/  SEL R2, R2, 0xffffffff, P1 ;  /* 0xffffffff02027807 */ /* 0x000fe40000800000 */
[----:B------:R-:W-:Y:S01]  /*15d0*/  SEL R7, R7, 0xffffffff, P1 ;  /* 0xffffffff07077807 */ /* 0x000fe20000800000 */
[----:B------:R-:W-:Y:S06]  /*15e0*/  RET.REL.NODEC R4 `(_Z13random_accessPfmjS_) ;  /* 0xffffffe804847950 */ /* 0x000fec0003c3ffff */
.L_x_17:
[----:B------:R-:W-:-:S00]  /*15f0*/  BRA `(.L_x_17) ;  /* 0xfffffffc00fc7947 */ /* 0x000fc0000383ffff */
[----:B------:R-:W-:-:S00]  /*1600*/  NOP ;  /* 0x0000000000007918 */ /* 0x000fc00000000000 */
[----:B------:R-:W-:-:S00]  /*1610*/  NOP ;  /* 0x0000000000007918 */ /* 0x000fc00000000000 */
[----:B------:R-:W-:-:S00]  /*1620*/  NOP ;  /* 0x0000000000007918 */ /* 0x000fc00000000000 */
[----:B------:R-:W-:-:S00]  /*1630*/  NOP ;  /* 0x0000000000007918 */ /* 0x000fc00000000000 */
[----:B------:R-:W-:-:S00]  /*1640*/  NOP ;  /* 0x0000000000007918 */ /* 0x000fc00000000000 */
[----:B------:R-:W-:-:S00]  /*1650*/  NOP ;  /* 0x0000000000007918 */ /* 0x000fc00000000000 */
[----:B------:R-:W-:-:S00]  /*1660*/  NOP ;  /* 0x0000000000007918 */ /* 0x000fc00000000000 */
[----:B------:R-:W-:-:S00]  /*1670*/  NOP ;  /* 0x0000000000007918 */ /* 0x000fc00000000000 */
.L_x_174:


//--------------------- .text._Z21alternating_partitionPfmmS_ --------------------------
	.section	.text._Z21alternating_partitionPfmmS_,"ax",@progbits
	.align	128
        .global         _Z21alternating_partitionPfmmS_
        .type           _Z21alternating_partitionPfmmS_,@function
        .size           _Z21alternating_partitionPfmmS_,(.L_x_175 - _Z21alternating_partitionPfmmS_)
        .other          _Z21alternating_partitionPfmmS_,@"STO_CUDA_ENTRY STV_DEFAULT"
_Z21alternating_partitionPfmmS_:
.text._Z21alternating_partitionPfmmS_:
[----:B------:R-:W-:Y:S01]  /*0000*/  LDC R1, c[0x0][0x37c] ;  /* 0x0000df00ff017b82 */ /* 0x000fe20000000800 */
[----:B------:R-:W0:Y:S07]  /*0010*/  S2R R0, SR_TID.X ;  /* 0x0000000000007919 */ /* 0x000e2e0000002100 */
[----:B------:R-:W0:Y:S01]  /*0020*/  S2UR UR4, SR_CTAID.X ;  /* 0x00000000000479c3 */ /* 0x000e220000002500 */
[----:B------:R-:W-:Y:S01]  /*0030*/  IMAD.MOV.U32 R24, RZ, RZ, RZ ;  /* 0x000000ffff187224 */ /* 0x000fe200078e00ff */
[----:B------:R-:W1:Y:S01]  /*0040*/  LDCU.64 UR8, c[0x0][0x358] ;  /* 0x00006b00ff0877ac */ /* 0x000e620008000a00 */
[----:B------:R-:W2:Y:S05]  /*0050*/  LDCU UR5, c[0x0][0x394] ;  /* 0x00007280ff0577ac */ /* 0x000eaa0008000800 */
[----:B------:R-:W0:Y:S01]  /*0060*/  LDC R21, c[0x0][0x360] ;  /* 0x0000d800ff157b82 */ /* 0x000e220000000800 */
[----:B------:R-:W3:Y:S01]  /*0070*/  LDCU UR10, c[0x0][0x390] ;  /* 0x00007200ff0a77ac */ /* 0x000ee20008000800 */
[----:B------:R-:W4:Y:S01]  /*0080*/  LDCU.64 UR12, c[0x0][0x380] ;  /* 0x00007000ff0c77ac */ /* 0x000f220008000a00 */
[----:B------:R-:W0:Y:S02]  /*0090*/  LDCU.64 UR14, c[0x0][0x390] ;  /* 0x00007200ff0e77ac */ /* 0x000e240008000a00 */
[----:B0-----:R-:W-:Y:S01]  /*00a0*/  IMAD R21, R21, UR4, R0 ;  /* 0x0000000415157c24 */ /* 0x001fe2000f8e0200 */
[----:B------:R-:W-:-:S03]  /*00b0*/  UMOV UR4, URZ ;  /* 0x000000ff00047c82 */ /* 0x000fc60008000000 */
[----:B------:R-:W-:-:S04]  /*00c0*/  IMAD.SHL.U32 R20, R21, 0x20, RZ ;  /* 0x0000002015147824 */ /* 0x000fc800078e00ff */
[C---:B------:R-:W-:Y:S01]  /*00d0*/  VIADD R19, R20.reuse, 0x10 ;  /* 0x0000001014137836 */ /* 0x040fe20000000000 */
[C---:B------:R-:W-:Y:S01]  /*00e0*/  IADD3 R18, PT, PT, R20.reuse, 0x20, RZ ;  /* 0x0000002014127810 */ /* 0x040fe20007ffe0ff */
[C---:B------:R-:W-:Y:S01]  /*00f0*/  VIADD R13, R20.reuse, 0x30 ;  /* 0x00000030140d7836 */ /* 0x040fe20000000000 */
[C---:B------:R-:W-:Y:S01]  /*0100*/  IADD3 R10, PT, PT, R20.reuse, 0x60, RZ ;  /* 0x00000060140a7810 */ /* 0x040fe20007ffe0ff */
[C---:B------:R-:W-:Y:S02]  /*0110*/  VIADD R12, R20.reuse, 0x40 ;  /* 0x00000040140c7836 */ /* 0x040fe40000000000 */
[C---:B------:R-:W-:Y:S02]  /*0120*/  VIADD R11, R20.reuse, 0x50 ;  /* 0x00000050140b7836 */ /* 0x040fe40000000000 */
[----:B-1234-:R-:W-:-:S07]  /*0130*/  VIADD R9, R20, 0x70 ;  /* 0x0000007014097836 */ /* 0x01efce0000000000 */
.L_x_42:
[----:B------:R-:W-:Y:S01]  /*0140*/  SHF.R.S32.HI R2, RZ, 0x1f, R20 ;  /* 0x0000001fff027819 */ /* 0x000fe20000011414 */
[----:B------:R-:W0:Y:S01]  /*0150*/  LDCU.64 UR6, c[0x0][0x390] ;  /* 0x00007200ff0677ac */ /* 0x000e220008000a00 */
[----:B------:R-:W-:Y:S01]  /*0160*/  BSSY.RECONVERGENT B0, `(.L_x_18) ;  /* 0x0000021000007945 */ /* 0x000fe20003800200 */
[----:B------:R-:W-:Y:S02]  /*0170*/  SHF.R.S32.HI R23, RZ, 0x1f, R19 ;  /* 0x0000001fff177819 */ /* 0x000fe40000011413 */
[----:B------:R-:W-:Y:S02]  /*0180*/  LOP3.LUT R0, R2, UR5, RZ, 0xfc, !PT ;  /* 0x0000000502007c12 */ /* 0x000fe4000f8efcff */
[----:B------:R-:W-:Y:S02]  /*0190*/  SHF.R.S32.HI R8, RZ, 0x1f, R18 ;  /* 0x0000001fff087819 */ /* 0x000fe40000011412 */
[----:B------:R-:W-:Y:S02]  /*01a0*/  ISETP.NE.U32.AND P0, PT, R0, RZ, PT ;  /* 0x000000ff0000720c */ /* 0x000fe40003f05070 */
[----:B------:R-:W-:-:S02]  /*01b0*/  SHF.R.S32.HI R7, RZ, 0x1f, R13 ;  /* 0x0000001fff077819 */ /* 0x000fc4000001140d */
[----:B------:R-:W-:Y:S02]  /*01c0*/  SHF.R.S32.HI R6, RZ, 0x1f, R12 ;  /* 0x0000001fff067819 */ /* 0x000fe4000001140c */
[----:B------:R-:W-:Y:S02]  /*01d0*/  SHF.R.S32.HI R5, RZ, 0x1f, R11 ;  /* 0x0000001fff057819 */ /* 0x000fe4000001140b */
[----:B------:R-:W-:Y:S02]  /*01e0*/  SHF.R.S32.HI R4, RZ, 0x1f, R10 ;  /* 0x0000001fff047819 */ /* 0x000fe4000001140a */
[----:B------:R-:W-:-:S03]  /*01f0*/  SHF.R.S32.HI R3, RZ, 0x1f, R9 ;  /* 0x0000001fff037819 */ /* 0x000fc60000011409 */
[----:B0-----:R-:W-:Y:S05]  /*0200*/  @P0 BRA `(.L_x_19) ;  /* 0x00000000004c0947 */ /* 0x001fea0003800000 */
[----:B------:R-:W0:Y:S01]  /*0210*/  I2F.U32.RP R0, UR10 ;  /* 0x0000000a00007d06 */ /* 0x000e220008209000 */
[----:B------:R-:W-:-:S07]  /*0220*/  ISETP.NE.U32.AND P1, PT, RZ, UR10, PT ;  /* 0x0000000aff007c0c */ /* 0x000fce000bf25070 */
[----:B0-----:R-:W0:Y:S02]  /*0230*/  MUFU.RCP R0, R0 ;  /* 0x0000000000007308 */ /* 0x001e240000001000 */
[----:B0-----:R-:W-:-:S06]  /*0240*/  VIADD R14, R0, 0xffffffe ;  /* 0x0ffffffe000e7836 */ /* 0x001fcc0000000000 */
[----:B------:R0:W1:Y:S02]  /*0250*/  F2I.FTZ.U32.TRUNC.NTZ R15, R14 ;  /* 0x0000000e000f7305 */ /* 0x000064000021f000 */
[----:B0-----:R-:W-:Y:S02]  /*0260*/  HFMA2 R14, -RZ, RZ, 0, 0 ;  /* 0x00000000ff0e7431 */ /* 0x001fe400000001ff */
        /* <DEDUP_REMOVED lines=8> */
[----:B------:R-:W-:-:S05]  /*02f0*/  @P0 VIADD R16, R16, -UR10 ;  /* 0x8000000a10100c36 */ /* 0x000fca0008000000 */
[----:B------:R-:W-:-:S13]  /*0300*/  ISETP.GE.U32.AND P0, PT, R16, UR10, PT ;  /* 0x0000000a10007c0c */ /* 0x000fda000bf06070 */
[----:B------:R-:W-:Y:S01]  /*0310*/  @P0 VIADD R16, R16, -UR10 ;  /* 0x8000000a10100c36 */ /* 0x000fe20008000000 */
[----:B------:R-:W-:Y:S01]  /*0320*/  @!P1 LOP3.LUT R16, RZ, UR10, RZ, 0x33, !PT ;  /* 0x0000000aff109c12 */ /* 0x000fe2000f8e33ff */
[----:B------:R-:W-:Y:S06]  /*0330*/  BRA `(.L_x_20) ;  /* 0x00000000000c7947 */ /* 0x000fec0003800000 */
.L_x_19:
[----:B------:R-:W-:Y:S01]  /*0340*/  IMAD.MOV.U32 R0, RZ, RZ, R20 ;  /* 0x000000ffff007224 */ /* 0x000fe200078e0014 */
[----:B------:R-:W-:-:S07]  /*0350*/  MOV R22, 0x370 ;  /* 0x0000037000167802 */ /* 0x000fce0000000f00 */
[----:B------:R-:W-:Y:S05]  /*0360*/  CALL.REL.NOINC `($__internal_1_$__cuda_sm20_rem_u64) ;  /* 0x00000010000c7944 */ /* 0x000fea0003c00000 */
.L_x_20:
[----:B------:R-:W-:Y:S05]  /*0370*/  BSYNC.RECONVERGENT B0 ;  /* 0x0000000000007941 */ /* 0x000fea0003800200 */
.L_x_18:
[----:B------:R-:W-:-:S04]  /*0380*/  LEA R14, P0, R16, UR12, 0x2 ;  /* 0x0000000c100e7c11 */ /* 0x000fc8000f8010ff */
[----:B------:R-:W-:-:S06]  /*0390*/  LEA.HI.X R15, R16, UR13, R17, 0x2, P0 ;  /* 0x0000000d100f7c11 */ /* 0x000fcc00080f1411 */
[----:B------:R-:W2:Y:S01]  /*03a0*/  LDG.E R15, desc[UR8][R14.64] ;  /* 0x000000080e0f7981 */ /* 0x000ea2000c1e1900 */
[----:B------:R-:W-:Y:S01]  /*03b0*/  LOP3.LUT R0, R23, UR5, RZ, 0xfc, !PT ;  /* 0x0000000517007c12 */ /* 0x000fe2000f8efcff */
[----:B------:R-:W-:Y:S03]  /*03c0*/  BSSY.RECONVERGENT B0, `(.L_x_21) ;  /* 0x000001d000007945 */ /* 0x000fe60003800200 */
[----:B------:R-:W-:Y:S01]  /*03d0*/  ISETP.NE.U32.AND P0, PT, R0, RZ, PT ;  /* 0x000000ff0000720c */ /* 0x000fe20003f05070 */
[----:B--2---:R-:W-:-:S12]  /*03e0*/  FADD R24, R15, R24 ;  /* 0x000000180f187221 */ /* 0x004fd80000000000 */
[----:B------:R-:W-:Y:S05]  /*03f0*/  @P0 BRA `(.L_x_22) ;  /* 0x00000000004c0947 */ /* 0x000fea0003800000 */
[----:B------:R-:W0:Y:S01]  /*0400*/  I2F.U32.RP R2, UR10 ;  /* 0x0000000a00027d06 */ /* 0x000e220008209000 */
[----:B------:R-:W-:Y:S01]  /*0410*/  HFMA2 R14, -RZ, RZ, 0, 0 ;  /* 0x00000000ff0e7431 */ /* 0x000fe200000001ff */
[----:B------:R-:W-:-:S06]  /*0420*/  ISETP.NE.U32.AND P1, PT, RZ, UR10, PT ;  /* 0x0000000aff007c0c */ /* 0x000fcc000bf25070 */
[----:B0-----:R-:W0:Y:S02]  /*0430*/  MUFU.RCP R2, R2 ;  /* 0x0000000200027308 */ /* 0x001e240000001000 */
[----:B0-----:R-:W-:-:S06]  /*0440*/  VIADD R15, R2, 0xffffffe ;  /* 0x0ffffffe020f7836 */ /* 0x001fcc0000000000 */
[----:B------:R-:W0:Y:S02]  /*0450*/  F2I.FTZ.U32.TRUNC.NTZ R15, R15 ;  /* 0x0000000f000f7305 */ /* 0x000e24000021f000 */
[----:B0-----:R-:W-:-:S04]  /*0460*/  IMAD.MOV R17, RZ, RZ, -R15 ;  /* 0x000000ffff117224 */ /* 0x001fc800078e0a0f */
        /* <DEDUP_REMOVED lines=12> */
.L_x_22:
[----:B------:R-:W-:Y:S01]  /*0530*/  IMAD.MOV.U32 R2, RZ, RZ, R23 ;  /* 0x000000ffff027224 */ /* 0x000fe200078e0017 */
[----:B------:R-:W-:Y:S01]  /*0540*/  MOV R22, 0x570 ;  /* 0x0000057000167802 */ /* 0x000fe20000000f00 */
[----:B------:R-:W-:-:S07]  /*0550*/  IMAD.MOV.U32 R0, RZ, RZ, R19 ;  /* 0x000000ffff007224 */ /* 0x000fce00078e0013 */
[----:B------:R-:W-:Y:S05]  /*0560*/  CALL.REL.NOINC `($__internal_1_$__cuda_sm20_rem_u64) ;  /* 0x0000000c008c7944 */ /* 0x000fea0003c00000 */
[----:B------:R-:W-:Y:S01]  /*0570*/  IMAD.MOV.U32 R14, RZ, RZ, R16 ;  /* 0x000000ffff0e7224 */ /* 0x000fe200078e0010 */
[----:B------:R-:W-:-:S07]  /*0580*/  MOV R15, R17 ;  /* 0x00000011000f7202 */ /* 0x000fce0000000f00 */
.L_x_23:
[----:B------:R-:W-:Y:S05]  /*0590*/  BSYNC.RECONVERGENT B0 ;  /* 0x0000000000007941 */ /* 0x000fea0003800200 */
.L_x_21:
[----:B------:R-:W-:-:S04]  /*05a0*/  IADD3 R0, P0, PT, R14, UR14, RZ ;  /* 0x0000000e0e007c10 */ /* 0x000fc8000ff1e0ff */
[----:B------:R-:W-:Y:S02]  /*05b0*/  IADD3.X R15, PT, PT, R15, UR15, RZ, P0, !PT ;  /* 0x0000000f0f0f7c10 */ /* 0x000fe400087fe4ff */
        /* <DEDUP_REMOVED lines=9> */
[----:B------:R-:W-:-:S07]  /*0650*/  ISETP.NE.U32.AND P1, PT, RZ, UR14, PT ;  /* 0x0000000eff007c0c */ /* 0x000fce000bf25070 */
[----:B0-----:R-:W0:Y:S02]  /*0660*/  MUFU.RCP R2, R2 ;  /* 0x0000000200027308 */ /* 0x001e240000001000 */
[----:B0-----:R-:W-:-:S06]  /*0670*/  VIADD R14, R2, 0xffffffe ;  /* 0x0ffffffe020e7836 */ /* 0x001fcc0000000000 */
[----:B------:R0:W1:Y:S02]  /*0680*/  F2I.FTZ.U32.TRUNC.NTZ R15, R14 ;  /* 0x0000000e000f7305 */ /* 0x000064000021f000 */
[----:B0-----:R-:W-:Y:S02]  /*0690*/  IMAD.MOV.U32 R14, RZ, RZ, RZ ;  /* 0x000000ffff0e7224 */ /* 0x001fe400078e00ff */
[----:B-1----:R-:W-:-:S04]  /*06a0*/  IMAD.MOV R17, RZ, RZ, -R15 ;  /* 0x000000ffff117224 */ /* 0x002fc800078e0a0f */
[----:B------:R-:W-:-:S04]  /*06b0*/  IMAD R17, R17, UR14, RZ ;  /* 0x0000000e11117c24 */ /* 0x000fc8000f8e02ff */
[----:B------:R-:W-:-:S06]  /*06c0*/  IMAD.HI.U32 R17, R15, R17, R14 ;  /* 0x000000110f117227 */ /* 0x000fcc00078e000e */
[----:B------:R-:W-:-:S04]  /*06d0*/  IMAD.HI.U32 R0, R17, R18, RZ ;  /* 0x0000001211007227 */ /* 0x000fc800078e00ff */
[----:B------:R-:W-:Y:S01]  /*06e0*/  IMAD.MOV.U32 R17, RZ, RZ, RZ ;  /* 0x000000ffff117224 */ /* 0x000fe200078e00ff */
        /* <DEDUP_REMOVED lines=8> */
.L_x_25:
[----:B------:R-:W-:Y:S01]  /*0770*/  MOV R2, R8 ;  /* 0x0000000800027202 */ /* 0x000fe20000000f00 */
[----:B------:R-:W-:Y:S01]  /*0780*/  IMAD.MOV.U32 R0, RZ, RZ, R18 ;  /* 0x000000ffff007224 */ /* 0x000fe200078e0012 */
[----:B------:R-:W-:-:S07]  /*0790*/  MOV R22, 0x7b0 ;  /* 0x000007b000167802 */ /* 0x000fce0000000f00 */
[----:B------:R-:W-:Y:S05]  /*07a0*/  CALL.REL.NOINC `($__internal_1_$__cuda_sm20_rem_u64) ;  /* 0x0000000800fc7944 */ /* 0x000fea0003c00000 */
.L_x_26:
[----:B------:R-:W-:Y:S05]  /*07b0*/  BSYNC.RECONVERGENT B0 ;  /* 0x0000000000007941 */ /* 0x000fea0003800200 */
.L_x_24:
        /* <DEDUP_REMOVED lines=27> */
.L_x_28:
[----:B------:R-:W-:Y:S01]  /*0970*/  IMAD.MOV.U32 R2, RZ, RZ, R7 ;  /* 0x000000ffff027224 */ /* 0x000fe200078e0007 */
[----:B------:R-:W-:Y:S01]  /*0980*/  MOV R22, 0x9b0 ;  /* 0x000009b000167802 */ /* 0x000fe20000000f00 */
[----:B------:R-:W-:-:S07]  /*0990*/  IMAD.MOV.U32 R0, RZ, RZ, R13 ;  /* 0x000000ffff007224 */ /* 0x000fce00078e000d */
[----:B------:R-:W-:Y:S05]  /*09a0*/  CALL.REL.NOINC `($__internal_1_$__cuda_sm20_rem_u64) ;  /* 0x00000008007c7944 */ /* 0x000fea0003c00000 */
[----:B------:R-:W-:Y:S01]  /*09b0*/  IMAD.MOV.U32 R14, RZ, RZ, R16 ;  /* 0x000000ffff0e7224 */ /* 0x000fe200078e0010 */
[----:B------:R-:W-:-:S07]  /*09c0*/  MOV R15, R17 ;  /* 0x00000011000f7202 */ /* 0x000fce0000000f00 */
.L_x_29:
[----:B------:R-:W-:Y:S05]  /*09d0*/  BSYNC.RECONVERGENT B0 ;  /* 0x0000000000007941 */ /* 0x000fea0003800200 */
.L_x_27:
        /* <DEDUP_REMOVED lines=29> */
.L_x_31:
[----:B------:R-:W-:Y:S01]  /*0bb0*/  MOV R2, R6 ;  /* 0x0000000600027202 */ /* 0x000fe20000000f00 */
[----:B------:R-:W-:Y:S01]  /*0bc0*/  IMAD.MOV.U32 R0, RZ, RZ, R12 ;  /* 0x000000ffff007224 */ /* 0x000fe200078e000c */
[----:B------:R-:W-:-:S07]  /*0bd0*/  MOV R22, 0xbf0 ;  /* 0x00000bf000167802 */ /* 0x000fce0000000f00 */
[----:B------:R-:W-:Y:S05]  /*0be0*/  CALL.REL.NOINC `($__internal_1_$__cuda_sm20_rem_u64) ;  /* 0x0000000400ec7944 */ /* 0x000fea0003c00000 */
[----:B------:R-:W-:Y:S02]  /*0bf0*/  IMAD.MOV.U32 R14, RZ, RZ, R16 ;  /* 0x000000ffff0e7224 */ /* 0x000fe400078e0010 */
[----:B------:R-:W-:-:S07]  /*0c00*/  IMAD.MOV.U32 R15, RZ, RZ, R17 ;  /* 0x000000ffff0f7224 */ /* 0x000fce00078e0011 */
.L_x_32:
[----:B------:R-:W-:Y:S05]  /*0c10*/  BSYNC.RECONVERGENT B0 ;  /* 0x0000000000007941 */ /* 0x000fea0003800200 */
.L_x_30:
        /* <DEDUP_REMOVED lines=9> */
[----:B------:R-:W-:Y:S01]  /*0cb0*/  ISETP.NE.U32.AND P1, PT, RZ, UR10, PT ;  /* 0x0000000aff007c0c */ /* 0x000fe2000bf25070 */
[----:B------:R-:W-:-:S06]  /*0cc0*/  HFMA2 R17, -RZ, RZ, 0, 0 ;  /* 0x00000000ff117431 */ /* 0x000fcc00000001ff */
[----:B0-----:R-:W0:Y:S02]  /*0cd0*/  MUFU.RCP R2, R2 ;  /* 0x0000000200027308 */ /* 0x001e240000001000 */
[----:B0-----:R-:W-:-:S06]  /*0ce0*/  IADD3 R6, PT, PT, R2, 0xffffffe, RZ ;  /* 0x0ffffffe02067810 */ /* 0x001fcc0007ffe0ff */
[----:B------:R0:W1:Y:S02]  /*0cf0*/  F2I.FTZ.U32.TRUNC.NTZ R7, R6 ;  /* 0x0000000600077305 */ /* 0x000064000021f000 */
[----:B0-----:R-:W-:Y:S02]  /*0d00*/  IMAD.MOV.U32 R6, RZ, RZ, RZ ;  /* 0x000000ffff067224 */ /* 0x001fe400078e00ff */
[----:B-1----:R-:W-:-:S04]  /*0d10*/  IMAD.MOV R5, RZ, RZ, -R7 ;  /* 0x000000ffff057224 */ /* 0x002fc800078e0a07 */
[----:B------:R-:W-:-:S04]  /*0d20*/  IMAD R5, R5, UR10, RZ ;  /* 0x0000000a05057c24 */ /* 0x000fc8000f8e02ff */
[----:B------:R-:W-:-:S06]  /*0d30*/  IMAD.HI.U32 R0, R7, R5, R6 ;  /* 0x0000000507007227 */ /* 0x000fcc00078e0006 */
        /* <DEDUP_REMOVED lines=9> */
.L_x_34:
[----:B------:R-:W-:Y:S01]  /*0dd0*/  IMAD.MOV.U32 R2, RZ, RZ, R5 ;  /* 0x000000ffff027224 */ /* 0x000fe200078e0005 */
[----:B------:R-:W-:Y:S01]  /*0de0*/  MOV R22, 0xe10 ;  /* 0x00000e1000167802 */ /* 0x000fe20000000f00 */
[----:B------:R-:W-:-:S07]  /*0df0*/  IMAD.MOV.U32 R0, RZ, RZ, R11 ;  /* 0x000000ffff007224 */ /* 0x000fce00078e000b */
[----:B------:R-:W-:Y:S05]  /*0e00*/  CALL.REL.NOINC `($__internal_1_$__cuda_sm20_rem_u64) ;  /* 0x0000000400647944 */ /* 0x000fea0003c00000 */
.L_x_35:
[----:B------:R-:W-:Y:S05]  /*0e10*/  BSYNC.RECONVERGENT B0 ;  /* 0x0000000000007941 */ /* 0x000fea0003800200 */
.L_x_33:
        /* <DEDUP_REMOVED lines=11> */
[----:B------:R-:W-:Y:S02]  /*0ed0*/  ISETP.NE.U32.AND P1, PT, RZ, UR14, PT ;  /* 0x0000000eff007c0c */ /* 0x000fe4000bf25070 */
[----:B------:R-:W-:-:S05]  /*0ee0*/  MOV R17, RZ ;  /* 0x000000ff00117202 */ /* 0x000fca0000000f00 */
        /* <DEDUP_REMOVED lines=16> */
.L_x_37:
[----:B------:R-:W-:Y:S01]  /*0ff0*/  IMAD.MOV.U32 R2, RZ, RZ, R4 ;  /* 0x000000ffff027224 */ /* 0x000fe200078e0004 */
[----:B------:R-:W-:Y:S01]  /*1000*/  MOV R22, 0x1030 ;  /* 0x0000103000167802 */ /* 0x000fe20000000f00 */
[----:B------:R-:W-:-:S07]  /*1010*/  IMAD.MOV.U32 R0, RZ, RZ, R10 ;  /* 0x000000ffff007224 */ /* 0x000fce00078e000a */
[----:B------:R-:W-:Y:S05]  /*1020*/  CALL.REL.NOINC `($__internal_1_$__cuda_sm20_rem_u64) ;  /* 0x0000000000dc7944 */ /* 0x000fea0003c00000 */
.L_x_38:
[----:B------:R-:W-:Y:S05]  /*1030*/  BSYNC.RECONVERGENT B0 ;  /* 0x0000000000007941 */ /* 0x000fea0003800200 */
.L_x_36:
        /* <DEDUP_REMOVED lines=27> */
.L_x_40:
[----:B------:R-:W-:Y:S01]  /*11f0*/  IMAD.MOV.U32 R2, RZ, RZ, R3 ;  /* 0x000000ffff027224 */ /* 0x000fe200078e0003 */
[----:B------:R-:W-:Y:S01]  /*1200*/  MOV R22, 0x1230 ;  /* 0x0000123000167802 */ /* 0x000fe20000000f00 */
[----:B------:R-:W-:-:S07]  /*1210*/  IMAD.MOV.U32 R0, RZ, RZ, R9 ;  /* 0x000000ffff007224 */ /* 0x000fce00078e0009 */
[----:B------:R-:W-:Y:S05]  /*1220*/  CALL.REL.NOINC `($__internal_1_$__cuda_sm20_rem_u64) ;  /* 0x00000000005c7944 */ /* 0x000fea0003c00000 */
.L_x_41:
[----:B------:R-:W-:Y:S05]  /*1230*/  BSYNC.RECONVERGENT B0 ;  /* 0x0000000000007941 */ /* 0x000fea0003800200 */
.L_x_39:
[----:B------:R-:W-:-:S04]  /*1240*/  IADD3 R0, P0, PT, R16, UR14, RZ ;  /* 0x0000000e10007c10 */ /* 0x000fc8000ff1e0ff */
[----:B------:R-:W-:Y:S02]  /*1250*/  IADD3.X R17, PT, PT, R17, UR15, RZ, P0, !PT ;  /* 0x0000000f11117c10 */ /* 0x000fe400087fe4ff */
[----:B------:R-:W-:-:S04]  /*1260*/  LEA R2, P0, R0, UR12, 0x2 ;  /* 0x0000000c00027c11 */ /* 0x000fc8000f8010ff */
[----:B------:R-:W-:-:S06]  /*1270*/  LEA.HI.X R3, R0, UR13, R17, 0x2, P0 ;  /* 0x0000000d00037c11 */ /* 0x000fcc00080f1411 */
[----:B------:R-:W2:Y:S01]  /*1280*/  LDG.E R3, desc[UR8][R2.64] ;  /* 0x0000000802037981 */ /* 0x000ea2000c1e1900 */
[----:B------:R-:W-:Y:S01]  /*1290*/  UIADD3 UR4, UPT, UPT, UR4, 0x8, URZ ;  /* 0x0000000804047890 */ /* 0x000fe2000fffe0ff */
[----:B------:R-:W-:Y:S01]  /*12a0*/  IADD3 R19, PT, PT, R19, 0x80, RZ ;  /* 0x0000008013137810 */ /* 0x000fe20007ffe0ff */
[----:B------:R-:W-:Y:S01]  /*12b0*/  VIADD R18, R18, 0x80 ;  /* 0x0000008012127836 */ /* 0x000fe20000000000 */
[----:B------:R-:W-:Y:S01]  /*12c0*/  IADD3 R12, PT, PT, R12, 0x80, RZ ;  /* 0x000000800c0c7810 */ /* 0x000fe20007ffe0ff */
[----:B------:R-:W-:Y:S01]  /*12d0*/  UISETP.NE.AND UP0, UPT, UR4, 0x3e8, UPT ;  /* 0x000003e80400788c */ /* 0x000fe2000bf05270 */
[----:B------:R-:W-:Y:S01]  /*12e0*/  VIADD R13, R13, 0x80 ;  /* 0x000000800d0d7836 */ /* 0x000fe20000000000 */
[----:B------:R-:W-:Y:S01]  /*12f0*/  IADD3 R9, PT, PT, R9, 0x80, RZ ;  /* 0x0000008009097810 */ /* 0x000fe20007ffe0ff */
[----:B------:R-:W-:Y:S02]  /*1300*/  VIADD R11, R11, 0x80 ;  /* 0x000000800b0b7836 */ /* 0x000fe40000000000 */
[----:B------:R-:W-:-:S02]  /*1310*/  VIADD R10, R10, 0x80 ;  /* 0x000000800a0a7836 */ /* 0x000fc40000000000 */
[----:B------:R-:W-:Y:S02]  /*1320*/  VIADD R20, R20, 0x80 ;  /* 0x0000008014147836 */ /* 0x000fe40000000000 */
[----:B--2---:R-:W-:Y:S01]  /*1330*/  FADD R24, R24, R3 ;  /* 0x0000000318187221 */ /* 0x004fe20000000000 */
[----:B------:R-:W-:Y:S06]  /*1340*/  BRA.U UP0, `(.L_x_42) ;  /* 0xffffffed007c7547 */ /* 0x000fec000b83ffff */
[----:B------:R-:W-:-:S13]  /*1350*/  ISETP.NE.AND P0, PT, R21, RZ, PT ;  /* 0x000000ff1500720c */ /* 0x000fda0003f05270 */
[----:B------:R-:W-:Y:S05]  /*1360*/  @P0 EXIT ;  /* 0x000000000000094d */ /* 0x000fea0003800000 */
[----:B------:R-:W0:Y:S02]  /*1370*/  LDC.64 R2, c[0x0][0x398] ;  /* 0x0000e600ff027b82 */ /* 0x000e240000000a00 */
[----:B0-----:R-:W-:Y:S01]  /*1380*/  STG.E desc[UR8][R2.64], R24 ;  /* 0x0000001802007986 */ /* 0x001fe2000c101908 */
[----:B------:R-:W-:Y:S05]  /*1390*/  EXIT ;  /* 0x000000000000794d */ /* 0x000fea0003800000 */
        .weak           $__internal_1_$__cuda_sm20_rem_u64
        .type           $__internal_1_$__cuda_sm20_rem_u64,@function
        .size           $__internal_1_$__cuda_sm20_rem_u64,(.L_x_175 - $__internal_1_$__cuda_sm20_rem_u64)
$__internal_1_$__cuda_sm20_rem_u64:
[----:B------:R-:W0:Y:S08]  /*13a0*/  I2F.U64.RP R26, UR6 ;  /* 0x00000006001a7d12 */ /* 0x000e300008309000 */
[----:B0-----:R-:W0:Y:S02]  /*13b0*/  MUFU.RCP R26, R26 ;  /* 0x0000001a001a7308 */ /* 0x001e240000001000 */
[----:B0-----:R-:W-:-:S06]  /*13c0*/  VIADD R14, R26, 0x1ffffffe ;  /* 0x1ffffffe1a0e7836 */ /* 0x001fcc0000000000 */
[----:B------:R-:W0:Y:S02]  /*13d0*/  F2I.U64.TRUNC R14, R14 ;  /* 0x0000000e000e7311 */ /* 0x000e24000020d800 */
[----:B0-----:R-:W-:-:S04]  /*13e0*/  IMAD.WIDE.U32 R16, R14, UR6, RZ ;  /* 0x000000060e107c25 */ /* 0x001fc8000f8e00ff */
[C---:B------:R-:W-:Y:S01]  /*13f0*/  IMAD R27, R14.reuse, UR7, R17 ;  /* 0x000000070e1b7c24 */ /* 0x040fe2000f8e0211 */
[----:B------:R-:W-:Y:S01]  /*1400*/  IADD3 R25, P0, PT, RZ, -R16, RZ ;  /* 0x80000010ff197210 */ /* 0x000fe20007f1e0ff */
[----:B------:R-:W-:Y:S02]  /*1410*/  IMAD.MOV.U32 R17, RZ, RZ, R14 ;  /* 0x000000ffff117224 */ /* 0x000fe400078e000e */
[----:B------:R-:W-:Y:S02]  /*1420*/  IMAD R27, R15, UR6, R27 ;  /* 0x000000060f1b7c24 */ /* 0x000fe4000f8e021b */
[----:B------:R-:W-:-:S03]  /*1430*/  IMAD.HI.U32 R16, R14, R25, RZ ;  /* 0x000000190e107227 */ /* 0x000fc600078e00ff */
[----:B------:R-:W-:-:S05]  /*1440*/  IADD3.X R27, PT, PT, RZ, ~R27, RZ, P0, !PT ;  /* 0x8000001bff1b7210 */ /* 0x000fca00007fe4ff */
[----:B------:R-:W-:-:S04]  /*1450*/  IMAD.WIDE.U32 R16, P0, R14, R27, R16 ;  /* 0x0000001b0e107225 */ /* 0x000fc80007800010 */
[----:B------:R-:W-:-:S04]  /*1460*/  IMAD.HI.U32 R16, P1, R15, R25, R16 ;  /* 0x000000190f107227 */ /* 0x000fc80007820010 */
[CC--:B------:R-:W-:Y:S02]  /*1470*/  IMAD R17, R15.reuse, R27.reuse, RZ ;  /* 0x0000001b0f117224 */ /* 0x0c0fe400078e02ff */
[----:B------:R-:W-:-:S03]  /*1480*/  IMAD.HI.U32 R27, R15, R27, RZ ;  /* 0x0000001b0f1b7227 */ /* 0x000fc600078e00ff */
[----:B------:R-:W-:Y:S01]  /*1490*/  IADD3 R17, P2, PT, R17, R16, RZ ;  /* 0x0000001011117210 */ /* 0x000fe20007f5e0ff */
[----:B------:R-:W-:-:S04]  /*14a0*/  IMAD.X R14, R27, 0x1, R15, P0 ;  /* 0x000000011b0e7824 */ /* 0x000fc800000e060f */
[----:B------:R-:W-:Y:S01]  /*14b0*/  IMAD.WIDE.U32 R26, R17, UR6, RZ ;  /* 0x00000006111a7c25 */ /* 0x000fe2000f8e00ff */
[----:B------:R-:W-:-:S03]  /*14c0*/  IADD3.X R14, PT, PT, RZ, RZ, R14, P2, P1 ;  /* 0x000000ffff0e7210 */ /* 0x000fc600017e240e */
[C---:B------:R-:W-:Y:S01]  /*14d0*/  IMAD R25, R17.reuse, UR7, R27 ;  /* 0x0000000711197c24 */ /* 0x040fe2000f8e021b */
[----:B------:R-:W-:Y:S01]  /*14e0*/  IADD3 R15, P0, PT, RZ, -R26, RZ ;  /* 0x8000001aff0f7210 */ /* 0x000fe20007f1e0ff */
[----:B------:R-:W-:Y:S02]  /*14f0*/  IMAD.MOV.U32 R27, RZ, RZ, RZ ;  /* 0x000000ffff1b7224 */ /* 0x000fe400078e00ff */
        /* <DEDUP_REMOVED lines=9> */
[----:B------:R-:W-:Y:S01]  /*1590*/  IMAD.HI.U32 R26, R15, R0, RZ ;  /* 0x000000000f1a7227 */ /* 0x000fe200078e00ff */
[----:B------:R-:W-:-:S03]  /*15a0*/  IADD3.X R17, PT, PT, RZ, RZ, R17, P2, P1 ;  /* 0x000000ffff117210 */ /* 0x000fc600017e2411 */
[----:B------:R-:W-:-:S04]  /*15b0*/  IMAD.WIDE.U32 R26, R15, R2, R26 ;  /* 0x000000020f1a7225 */ /* 0x000fc800078e001a */
[C---:B------:R-:W-:Y:S02]  /*15c0*/  IMAD R15, R17.reuse, R2, RZ ;  /* 0x00000002110f7224 */ /* 0x040fe400078e02ff */
[----:B------:R-:W-:-:S04]  /*15d0*/  IMAD.HI.U32 R16, P0, R17, R0, R26 ;  /* 0x0000000011107227 */ /* 0x000fc8000780001a */
[----:B------:R-:W-:Y:S01]  /*15e0*/  IMAD.HI.U32 R14, R17, R2, RZ ;  /* 0x00000002110e7227 */ /* 0x000fe200078e00ff */
[----:B------:R-:W-:-:S04]  /*15f0*/  IADD3 R15, P1, PT, R15, R16, RZ ;  /* 0x000000100f0f7210 */ /* 0x000fc80007f3e0ff */
[----:B------:R-:W-:Y:S01]  /*1600*/  IADD3.X R14, PT, PT, R14, RZ, RZ, P0, !PT ;  /* 0x000000ff0e0e7210 */ /* 0x000fe200007fe4ff */
[----:B------:R-:W-:-:S04]  /*1610*/  IMAD.WIDE.U32 R16, R15, UR6, RZ ;  /* 0x000000060f107c25 */ /* 0x000fc8000f8e00ff */
[----:B------:R-:W-:Y:S01]  /*1620*/  IMAD.X R14, RZ, RZ, R14, P1 ;  /* 0x000000ffff0e7224 */ /* 0x000fe200008e060e */
[----:B------:R-:W-:Y:S01]  /*1630*/  IADD3 R16, P1, PT, -R16, R0, RZ ;  /* 0x0000000010107210 */ /* 0x000fe20007f3e1ff */
[----:B------:R-:W-:-:S03]  /*1640*/  IMAD R15, R15, UR7, R17 ;  /* 0x000000070f0f7c24 */ /* 0x000fc6000f8e0211 */
[----:B------:R-:W-:Y:S01]  /*1650*/  ISETP.GE.U32.AND P0, PT, R16, UR6, PT ;  /* 0x0000000610007c0c */ /* 0x000fe2000bf06070 */
[----:B------:R-:W-:Y:S01]  /*1660*/  IMAD R15, R14, UR6, R15 ;  /* 0x000000060e0f7c24 */ /* 0x000fe2000f8e020f */
[----:B------:R-:W-:-:S03]  /*1670*/  MOV R14, R22 ;  /* 0x00000016000e7202 */ /* 0x000fc60000000f00 */
[----:B------:R-:W-:Y:S01]  /*1680*/  IMAD.X R0, R2, 0x1, ~R15, P1 ;  /* 0x0000000102007824 */ /* 0x000fe200008e0e0f */
[----:B------:R-:W-:-:S04]  /*1690*/  IADD3 R17, P1, PT, R16, -UR6, RZ ;  /* 0x8000000610117c10 */ /* 0x000fc8000ff3e0ff */
[C---:B------:R-:W-:Y:S02]  /*16a0*/  ISETP.GE.U32.AND.EX P0, PT, R0.reuse, UR7, PT, P0 ;  /* 0x0000000700007c0c */ /* 0x040fe4000bf06100 */
[----:B------:R-:W-:Y:S02]  /*16b0*/  IADD3.X R15, PT, PT, R0, ~UR7, RZ, P1, !PT ;  /* 0x80000007000f7c10 */ /* 0x000fe40008ffe4ff */
[----:B------:R-:W-:Y:S02]  /*16c0*/  SEL R16, R17, R16, P0 ;  /* 0x0000001011107207 */ /* 0x000fe40000000000 */
[----:B------:R-:W-:Y:S02]  /*16d0*/  SEL R0, R15, R0, P0 ;  /* 0x000000000f007207 */ /* 0x000fe40000000000 */
[C---:B------:R-:W-:Y:S02]  /*16e0*/  ISETP.GE.U32.AND P0, PT, R16.reuse, UR6, PT ;  /* 0x0000000610007c0c */ /* 0x040fe4000bf06070 */
[----:B------:R-:W-:-:S02]  /*16f0*/  IADD3 R17, P2, PT, R16, -UR6, RZ ;  /* 0x8000000610117c10 */ /* 0x000fc4000ff5e0ff */
[----:B------:R-:W-:Y:S02]  /*1700*/  ISETP.NE.U32.AND P1, PT, RZ, UR6, PT ;  /* 0x00000006ff007c0c */ /* 0x000fe4000bf25070 */
[C---:B------:R-:W-:Y:S02]  /*1710*/  ISETP.GE.U32.AND.EX P0, PT, R0.reuse, UR7, PT, P0 ;  /* 0x0000000700007c0c */ /* 0x040fe4000bf06100 */
[----:B------:R-:W-:Y:S02]  /*1720*/  IADD3.X R15, PT, PT, R0, ~UR7, RZ, P2, !PT ;  /* 0x80000007000f7c10 */ /* 0x000fe400097fe4ff */
[----:B------:R-:W-:Y:S02]  /*1730*/  ISETP.NE.AND.EX P1, PT, RZ, UR7, PT, P1 ;  /* 0x00000007ff007c0c */ /* 0x000fe4000bf25310 */
[----:B------:R-:W-:Y:S02]  /*1740*/  SEL R15, R15, R0, P0 ;  /* 0x000000000f0f7207 */ /* 0x000fe40000000000 */
[----:B------:R-:W-:-:S02]  /*1750*/  SEL R16, R17, R16, P0 ;  /* 0x0000001011107207 */ /* 0x000fc40000000000 */
[----:B------:R-:W-:Y:S01]  /*1760*/  SEL R17, R15, 0xffffffff, P1 ;  /* 0xffffffff0f117807 */ /* 0x000fe20000800000 */
[----:B------:R-:W-:Y:S01]  /*1770*/  IMAD.MOV.U32 R15, RZ, RZ, 0x0 ;  /* 0x00000000ff0f7424 */ /* 0x000fe200078e00ff */
[----:B------:R-:W-:-:S03]  /*1780*/  SEL R16, R16, 0xffffffff, P1 ;  /* 0xffffffff10107807 */ /* 0x000fc60000800000 */
[----:B------:R-:W-:Y:S05]  /*1790*/  RET.REL.NODEC R14 `(_Z21alternating_partitionPfmmS_) ;  /* 0xffffffe80e187950 */ /* 0x000fea0003c3ffff */
.L_x_43:
        /* <DEDUP_REMOVED lines=14> */
.L_x_175:


//--------------------- .text._Z14strided_accessPfmmS_ --------------------------
	.section	.text._Z14strided_accessPfmmS_,"ax",@progbits
	.align	128
        .global         _Z14strided_accessPfmmS_
        .type           _Z14strided_accessPfmmS_,@function
        .size           _Z14strided_accessPfmmS_,(.L_x_176 - _Z14strided_accessPfmmS_)
        .other          _Z14strided_accessPfmmS_,@"STO_CUDA_ENTRY STV_DEFAULT"
_Z14strided_accessPfmmS_:
.text._Z14strided_accessPfmmS_:
[----:B------:R-:W-:Y:S01]  /*0000*/  LDC R1, c[0x0][0x37c] ;  /* 0x0000df00ff017b82 */ /* 0x000fe20000000800 */
[----:B------:R-:W0:Y:S07]  /*0010*/  S2R R3, SR_TID.X ;  /* 0x0000000000037919 */ /* 0x000e2e0000002100 */
[----:B------:R-:W0:Y:S01]  /*0020*/  S2UR UR4, SR_CTAID.X ;  /* 0x00000000000479c3 */ /* 0x000e220000002500 */
[----:B------:R-:W1:Y:S01]  /*0030*/  LDCU.64 UR6, c[0x0][0x390] ;  /* 0x00007200ff0677ac */ /* 0x000e620008000a00 */
[----:B------:R-:W-:Y:S01]  /*0040*/  IMAD.MOV.U32 R12, RZ, RZ, RZ ;  /* 0x000000ffff0c7224 */ /* 0x000fe200078e00ff */
[----:B------:R-:W2:Y:S05]  /*0050*/  LDCU.64 UR10, c[0x0][0x358] ;  /* 0x00006b00ff0a77ac */ /* 0x000eaa0008000a00 */
[----:B------:R-:W0:Y:S01]  /*0060*/  LDC R0, c[0x0][0x360] ;  /* 0x0000d800ff007b82 */ /* 0x000e220000000800 */
[----:B------:R-:W3:Y:S01]  /*0070*/  LDCU UR5, c[0x0][0x38c] ;  /* 0x00007180ff0577ac */ /* 0x000ee20008000800 */
[----:B------:R-:W4:Y:S06]  /*0080*/  LDCU UR12, c[0x0][0x388] ;  /* 0x00007100ff0c77ac */ /* 0x000f2c0008000800 */
[----:B------:R-:W1:Y:S01]  /*0090*/  LDC.64 R22, c[0x0][0x390] ;  /* 0x0000e400ff167b82 */ /* 0x000e620000000a00 */
[----:B------:R-:W0:Y:S01]  /*00a0*/  LDCU.64 UR16, c[0x0][0x390] ;  /* 0x00007200ff1077ac */ /* 0x000e220008000a00 */
[----:B------:R-:W0:Y:S02]  /*00b0*/  LDCU.64 UR14, c[0x0][0x380] ;  /* 0x00007000ff0e77ac */ /* 0x000e240008000a00 */
[----:B0-----:R-:W-:Y:S01]  /*00c0*/  IMAD R0, R0, UR4, R3 ;  /* 0x0000000400007c24 */ /* 0x001fe2000f8e0203 */
[----:B------:R-:W-:-:S04]  /*00d0*/  UMOV UR4, URZ ;  /* 0x000000ff00047c82 */ /* 0x000fc80008000000 */
[----:B------:R-:W-:Y:S02]  /*00e0*/  SHF.R.S32.HI R3, RZ, 0x1f, R0 ;  /* 0x0000001fff037819 */ /* 0x000fe40000011400 */
[C---:B------:R-:W-:Y:S01]  /*00f0*/  IADD3 R2, P0, PT, R0.reuse, 0x2, RZ ;  /* 0x0000000200027810 */ /* 0x040fe20007f1e0ff */
[C---:B-1----:R-:W-:Y:S01]  /*0100*/  IMAD.WIDE.U32 R22, R0.reuse, UR6, R22 ;  /* 0x0000000600167c25 */ /* 0x042fe2000f8e0016 */
[C---:B------:R-:W-:Y:S02]  /*0110*/  IADD3 R6, P3, PT, R0.reuse, 0x5, RZ ;  /* 0x0000000500067810 */ /* 0x040fe40007f7e0ff */
[C---:B------:R-:W-:Y:S01]  /*0120*/  IADD3 R8, P5, PT, R0.reuse, 0x7, RZ ;  /* 0x0000000700087810 */ /* 0x040fe20007fbe0ff */
[----:B------:R-:W-:Y:S01]  /*0130*/  IMAD R5, R3, UR6, RZ ;  /* 0x0000000603057c24 */ /* 0x000fe2000f8e02ff */
[C---:B------:R-:W-:Y:S01]  /*0140*/  IADD3 R4, P1, PT, R0.reuse, 0x3, RZ ;  /* 0x0000000300047810 */ /* 0x040fe20007f3e0ff */
[----:B------:R-:W-:Y:S01]  /*0150*/  IMAD.X R9, RZ, RZ, R3, P0 ;  /* 0x000000ffff097224 */ /* 0x000fe200000e0603 */
[C---:B------:R-:W-:Y:S01]  /*0160*/  IADD3 R7, P4, PT, R0.reuse, 0x6, RZ ;  /* 0x0000000600077810 */ /* 0x040fe20007f9e0ff */
[C---:B------:R-:W-:Y:S01]  /*0170*/  IMAD R19, R0.reuse, UR7, R5 ;  /* 0x0000000700137c24 */ /* 0x040fe2000f8e0205 */
[----:B------:R-:W-:Y:S01]  /*0180*/  IADD3 R5, P2, PT, R0, 0x4, RZ ;  /* 0x0000000400057810 */ /* 0x000fe20007f5e0ff */
[--C-:B------:R-:W-:Y:S01]  /*0190*/  IMAD.X R15, RZ, RZ, R3.reuse, P3 ;  /* 0x000000ffff0f7224 */ /* 0x100fe200018e0603 */
[-C--:B------:R-:W-:Y:S01]  /*01a0*/  IADD3.X R11, PT, PT, RZ, R3.reuse, RZ, P1, !PT ;  /* 0x00000003ff0b7210 */ /* 0x080fe20000ffe4ff */
[--C-:B------:R-:W-:Y:S01]  /*01b0*/  IMAD.X R21, RZ, RZ, R3.reuse, P5 ;  /* 0x000000ffff157224 */ /* 0x100fe200028e0603 */
[----:B------:R-:W-:Y:S01]  /*01c0*/  IADD3.X R17, PT, PT, RZ, R3, RZ, P4, !PT ;  /* 0x00000003ff117210 */ /* 0x000fe200027fe4ff */
[----:B------:R-:W-:Y:S01]  /*01d0*/  IMAD.X R13, RZ, RZ, R3, P2 ;  /* 0x000000ffff0d7224 */ /* 0x000fe200010e0603 */
[----:B------:R-:W-:Y:S01]  /*01e0*/  UMOV UR6, URZ ;  /* 0x000000ff00067c82 */ /* 0x000fe20008000000 */
[----:B------:R-:W-:Y:S01]  /*01f0*/  IMAD.IADD R10, R23, 0x1, R19 ;  /* 0x00000001170a7824 */ /* 0x000fe200078e0213 */
[----:B--234-:R-:W-:-:S06]  /*0200*/  UMOV UR7, URZ ;  /* 0x000000ff00077c82 */ /* 0x01cfcc0008000000 */
.L_x_68:
[----:B------:R-:W0:Y:S01]  /*0210*/  LDC.64 R18, c[0x0][0x390] ;  /* 0x0000e400ff127b82 */ /* 0x000e220000000a00 */
[----:B------:R-:W1:Y:S01]  /*0220*/  LDCU.64 UR8, c[0x0][0x388] ;  /* 0x00007100ff0877ac */ /* 0x000e620008000a00 */
[----:B------:R-:W-:Y:S01]  /*0230*/  BSSY.RECONVERGENT B0, `(.L_x_44) ;  /* 0x0000020000007945 */ /* 0x000fe20003800200 */
[-C--:B0-----:R-:W-:Y:S02]  /*0240*/  IMAD R14, R3, R18.reuse, RZ ;  /* 0x00000012030e7224 */ /* 0x081fe400078e02ff */
[----:B------:R-:W-:-:S04]  /*0250*/  IMAD.WIDE.U32 R24, R0, R18, UR6 ;  /* 0x0000000600187e25 */ /* 0x000fc8000f8e0012 */
[----:B------:R-:W-:-:S05]  /*0260*/  IMAD R19, R0, R19, R14 ;  /* 0x0000001300137224 */ /* 0x000fca00078e020e */
[----:B------:R-:W-:-:S04]  /*0270*/  IADD3 R14, PT, PT, R19, R25, RZ ;  /* 0x00000019130e7210 */ /* 0x000fc80007ffe0ff */
[----:B------:R-:W-:-:S04]  /*0280*/  LOP3.LUT R16, R14, UR5, RZ, 0xfc, !PT ;  /* 0x000000050e107c12 */ /* 0x000fc8000f8efcff */
[----:B------:R-:W-:-:S13]  /*0290*/  ISETP.NE.U32.AND P0, PT, R16, RZ, PT ;  /* 0x000000ff1000720c */ /* 0x000fda0003f05070 */
[----:B-1----:R-:W-:Y:S05]  /*02a0*/  @P0 BRA `(.L_x_45) ;  /* 0x00000000004c0947 */ /* 0x002fea0003800000 */
        /* <DEDUP_REMOVED lines=19> */
.L_x_45:
[----:B------:R-:W-:Y:S01]  /*03e0*/  IMAD.MOV.U32 R16, RZ, RZ, R24 ;  /* 0x000000ffff107224 */ /* 0x000fe200078e0018 */
[----:B------:R-:W-:-:S07]  /*03f0*/  MOV R20, 0x410 ;  /* 0x0000041000147802 */ /* 0x000fce0000000f00 */
[----:B------:R-:W-:Y:S05]  /*0400*/  CALL.REL.NOINC `($__internal_2_$__cuda_sm20_rem_u64) ;  /* 0x0000001000607944 */ /* 0x000fea0003c00000 */
[----:B------:R-:W-:Y:S01]  /*0410*/  MOV R24, R14 ;  /* 0x0000000e00187202 */ /* 0x000fe20000000f00 */
[----:B------:R-:W-:-:S07]  /*0420*/  IMAD.MOV.U32 R25, RZ, RZ, R19 ;  /* 0x000000ffff197224 */ /* 0x000fce00078e0013 */
.L_x_46:
[----:B------:R-:W-:Y:S05]  /*0430*/  BSYNC.RECONVERGENT B0 ;  /* 0x0000000000007941 */ /* 0x000fea0003800200 */
.L_x_44:
[----:B------:R-:W-:-:S04]  /*0440*/  LEA R18, P0, R24, UR14, 0x2 ;  /* 0x0000000e18127c11 */ /* 0x000fc8000f8010ff */
[----:B------:R-:W-:-:S06]  /*0450*/  LEA.HI.X R19, R24, UR15, R25, 0x2, P0 ;  /* 0x0000000f18137c11 */ /* 0x000fcc00080f1419 */
[----:B------:R-:W2:Y:S01]  /*0460*/  LDG.E R19, desc[UR10][R18.64] ;  /* 0x0000000a12137981 */ /* 0x000ea2000c1e1900 */
[----:B------:R-:W-:Y:S01]  /*0470*/  IADD3 R16, P0, PT, R22, UR6, RZ ;  /* 0x0000000616107c10 */ /* 0x000fe2000ff1e0ff */
[----:B------:R-:W-:Y:S03]  /*0480*/  BSSY.RECONVERGENT B0, `(.L_x_47) ;  /* 0x000001d000007945 */ /* 0x000fe60003800200 */
[----:B------:R-:W-:-:S04]  /*0490*/  IADD3.X R20, PT, PT, R10, UR7, RZ, P0, !PT ;  /* 0x000000070a147c10 */ /* 0x000fc800087fe4ff */
[----:B------:R-:W-:-:S04]  /*04a0*/  LOP3.LUT R14, R20, UR5, RZ, 0xfc, !PT ;  /* 0x00000005140e7c12 */ /* 0x000fc8000f8efcff */
[----:B------:R-:W-:Y:S01]  /*04b0*/  ISETP.NE.U32.AND P0, PT, R14, RZ, PT ;  /* 0x000000ff0e00720c */ /* 0x000fe20003f05070 */
[----:B--2---:R-:W-:-:S12]  /*04c0*/  FADD R12, R19, R12 ;  /* 0x0000000c130c7221 */ /* 0x004fd80000000000 */
[----:B------:R-:W-:Y:S05]  /*04d0*/  @P0 BRA `(.L_x_48) ;  /* 0x00000000004c0947 */ /* 0x000fea0003800000 */
[----:B------:R-:W0:Y:S01]  /*04e0*/  I2F.U32.RP R20, UR12 ;  /* 0x0000000c00147d06 */ /* 0x000e220008209000 */
[----:B------:R-:W-:Y:S01]  /*04f0*/  IMAD.MOV.U32 R18, RZ, RZ, RZ ;  /* 0x000000ffff127224 */ /* 0x000fe200078e00ff */
[----:B------:R-:W-:-:S06]  /*0500*/  ISETP.NE.U32.AND P1, PT, RZ, UR12, PT ;  /* 0x0000000cff007c0c */ /* 0x000fcc000bf25070 */
[----:B0-----:R-:W0:Y:S02]  /*0510*/  MUFU.RCP R20, R20 ;  /* 0x0000001400147308 */ /* 0x001e240000001000 */
[----:B0-----:R-:W-:-:S06]  /*0520*/  VIADD R24, R20, 0xffffffe ;  /* 0x0ffffffe14187836 */ /* 0x001fcc0000000000 */
[----:B------:R-:W0:Y:S02]  /*0530*/  F2I.FTZ.U32.TRUNC.NTZ R19, R24 ;  /* 0x0000001800137305 */ /* 0x000e24000021f000 */
[----:B0-----:R-:W-:-:S05]  /*0540*/  IADD3 R25, PT, PT, RZ, -R19, RZ ;  /* 0x80000013ff197210 */ /* 0x001fca0007ffe0ff */
[----:B------:R-:W-:-:S04]  /*0550*/  IMAD R25, R25, UR12, RZ ;  /* 0x0000000c19197c24 */ /* 0x000fc8000f8e02ff */
[----:B------:R-:W-:-:S06]  /*0560*/  IMAD.HI.U32 R25, R19, R25, R18 ;  /* 0x0000001913197227 */ /* 0x000fcc00078e0012 */
[----:B------:R-:W-:-:S04]  /*0570*/  IMAD.HI.U32 R14, R25, R16, RZ ;  /* 0x00000010190e7227 */ /* 0x000fc800078e00ff */
[----:B------:R-:W-:-:S04]  /*0580*/  IMAD.MOV R19, RZ, RZ, -R14 ;  /* 0x000000ffff137224 */ /* 0x000fc800078e0a0e */
[----:B------:R-:W-:Y:S02]  /*0590*/  IMAD R18, R19, UR12, R16 ;  /* 0x0000000c13127c24 */ /* 0x000fe4000f8e0210 */
[----:B------:R-:W-:-:S03]  /*05a0*/  IMAD.MOV.U32 R19, RZ, RZ, RZ ;  /* 0x000000ffff137224 */ /* 0x000fc600078e00ff */
[----:B------:R-:W-:-:S13]  /*05b0*/  ISETP.GE.U32.AND P0, PT, R18, UR12, PT ;  /* 0x0000000c12007c0c */ /* 0x000fda000bf06070 */
[----:B------:R-:W-:-:S04]  /*05c0*/  @P0 IADD3 R18, PT, PT, R18, -UR12, RZ ;  /* 0x8000000c12120c10 */ /* 0x000fc8000fffe0ff */
[----:B------:R-:W-:-:S13]  /*05d0*/  ISETP.GE.U32.AND P0, PT, R18, UR12, PT ;  /* 0x0000000c12007c0c */ /* 0x000fda000bf06070 */
[----:B------:R-:W-:Y:S01]  /*05e0*/  @P0 VIADD R18, R18, -UR12 ;  /* 0x8000000c12120c36 */ /* 0x000fe20008000000 */
[----:B------:R-:W-:Y:S01]  /*05f0*/  @!P1 LOP3.LUT R18, RZ, UR12, RZ, 0x33, !PT ;  /* 0x0000000cff129c12 */ /* 0x000fe2000f8e33ff */
[----:B------:R-:W-:Y:S06]  /*0600*/  BRA `(.L_x_49) ;  /* 0x0000000000107947 */ /* 0x000fec0003800000 */
.L_x_48:
[----:B------:R-:W-:Y:S02]  /*0610*/  MOV R14, R20 ;  /* 0x00000014000e7202 */ /* 0x000fe40000000f00 */
[----:B------:R-:W-:-:S07]  /*0620*/  MOV R20, 0x640 ;  /* 0x0000064000147802 */ /* 0x000fce0000000f00 */
[----:B------:R-:W-:Y:S05]  /*0630*/  CALL.REL.NOINC `($__internal_2_$__cuda_sm20_rem_u64) ;  /* 0x0000000c00d47944 */ /* 0x000fea0003c00000 */
[----:B------:R-:W-:-:S07]  /*0640*/  IMAD.MOV.U32 R18, RZ, RZ, R14 ;  /* 0x000000ffff127224 */ /* 0x000fce00078e000e */
.L_x_49:
[----:B------:R-:W-:Y:S05]  /*0650*/  BSYNC.RECONVERGENT B0 ;  /* 0x0000000000007941 */ /* 0x000fea0003800200 */
.L_x_47:
[----:B------:R-:W-:-:S04]  /*0660*/  LEA R26, P0, R18, UR14, 0x2 ;  /* 0x0000000e121a7c11 */ /* 0x000fc8000f8010ff */
[----:B------:R-:W-:Y:S02]  /*0670*/  LEA.HI.X R27, R18, UR15, R19, 0x2, P0 ;  /* 0x0000000f121b7c11 */ /* 0x000fe400080f1413 */
[----:B------:R-:W0:Y:S04]  /*0680*/  LDC.64 R18, c[0x0][0x390] ;  /* 0x0000e400ff127b82 */ /* 0x000e280000000a00 */
[----:B------:R-:W2:Y:S01]  /*0690*/  LDG.E R27, desc[UR10][R26.64] ;  /* 0x0000000a1a1b7981 */ /* 0x000ea2000c1e1900 */
[----:B------:R-:W-:Y:S01]  /*06a0*/  BSSY.RECONVERGENT B0, `(.L_x_50) ;  /* 0x0000021000007945 */ /* 0x000fe20003800200 */
[-C--:B0-----:R-:W-:Y:S02]  /*06b0*/  IMAD R14, R9, R18.reuse, RZ ;  /* 0x00000012090e7224 */ /* 0x081fe400078e02ff */
[----:B------:R-:W-:-:S04]  /*06c0*/  IMAD.WIDE.U32 R24, R2, R18, UR6 ;  /* 0x0000000602187e25 */ /* 0x000fc8000f8e0012 */
[----:B------:R-:W-:-:S04]  /*06d0*/  IMAD R19, R2, R19, R14 ;  /* 0x0000001302137224 */ /* 0x000fc800078e020e */
[----:B------:R-:W-:-:S05]  /*06e0*/  IMAD.IADD R19, R25, 0x1, R19 ;  /* 0x0000000119137824 */ /* 0x000fca00078e0213 */
        /* <DEDUP_REMOVED lines=8> */
[----:B0-----:R-:W-:-:S06]  /*0770*/  IADD3 R20, PT, PT, R16, 0xffffffe, RZ ;  /* 0x0ffffffe10147810 */ /* 0x001fcc0007ffe0ff */
[----:B------:R-:W0:Y:S02]  /*0780*/  F2I.FTZ.U32.TRUNC.NTZ R19, R20 ;  /* 0x0000001400137305 */ /* 0x000e24000021f000 */
[----:B0-----:R-:W-:-:S04]  /*0790*/  IMAD.MOV R25, RZ, RZ, -R19 ;  /* 0x000000ffff197224 */ /* 0x001fc800078e0a13 */
[----:B------:R-:W-:-:S04]  /*07a0*/  IMAD R25, R25, UR12, RZ ;  /* 0x0000000c19197c24 */ /* 0x000fc8000f8e02ff */
[----:B------:R-:W-:-:S06]  /*07b0*/  IMAD.HI.U32 R25, R19, R25, R18 ;  /* 0x0000001913197227 */ /* 0x000fcc00078e0012 */
[----:B------:R-:W-:-:S05]  /*07c0*/  IMAD.HI.U32 R14, R25, R24, RZ ;  /* 0x00000018190e7227 */ /* 0x000fca00078e00ff */
[----:B------:R-:W-:-:S05]  /*07d0*/  IADD3 R19, PT, PT, -R14, RZ, RZ ;  /* 0x000000ff0e137210 */ /* 0x000fca0007ffe1ff */
[----:B------:R-:W-:Y:S02]  /*07e0*/  IMAD R18, R19, UR12, R24 ;  /* 0x0000000c13127c24 */ /* 0x000fe4000f8e0218 */
[----:B------:R-:W-:-:S03]  /*07f0*/  HFMA2 R19, -RZ, RZ, 0, 0 ;  /* 0x00000000ff137431 */ /* 0x000fc600000001ff */
[----:B------:R-:W-:-:S13]  /*0800*/  ISETP.GE.U32.AND P0, PT, R18, UR12, PT ;  /* 0x0000000c12007c0c */ /* 0x000fda000bf06070 */
[----:B------:R-:W-:-:S05]  /*0810*/  @P0 VIADD R18, R18, -UR12 ;  /* 0x8000000c12120c36 */ /* 0x000fca0008000000 */
[----:B------:R-:W-:-:S13]  /*0820*/  ISETP.GE.U32.AND P0, PT, R18, UR12, PT ;  /* 0x0000000c12007c0c */ /* 0x000fda000bf06070 */
[----:B------:R-:W-:Y:S01]  /*0830*/  @P0 VIADD R18, R18, -UR12 ;  /* 0x8000000c12120c36 */ /* 0x000fe20008000000 */
[----:B------:R-:W-:Y:S01]  /*0840*/  @!P1 LOP3.LUT R18, RZ, UR12, RZ, 0x33, !PT ;  /* 0x0000000cff129c12 */ /* 0x000fe2000f8e33ff */
[----:B------:R-:W-:Y:S06]  /*0850*/  BRA `(.L_x_52) ;  /* 0x0000000000147947 */ /* 0x000fec0003800000 */
.L_x_51:
[----:B------:R-:W-:Y:S01]  /*0860*/  IMAD.MOV.U32 R16, RZ, RZ, R24 ;  /* 0x000000ffff107224 */ /* 0x000fe200078e0018 */
[----:B------:R-:W-:Y:S01]  /*0870*/  MOV R20, 0x8a0 ;  /* 0x000008a000147802 */ /* 0x000fe20000000f00 */
[----:B------:R-:W-:-:S07]  /*0880*/  IMAD.MOV.U32 R14, RZ, RZ, R19 ;  /* 0x000000ffff0e7224 */ /* 0x000fce00078e0013 */
[----:B------:R-:W-:Y:S05]  /*0890*/  CALL.REL.NOINC `($__internal_2_$__cuda_sm20_rem_u64) ;  /* 0x0000000c003c7944 */ /* 0x000fea0003c00000 */
[----:B------:R-:W-:-:S07]  /*08a0*/  MOV R18, R14 ;  /* 0x0000000e00127202 */ /* 0x000fce0000000f00 */
.L_x_52:
[----:B------:R-:W-:Y:S05]  /*08b0*/  BSYNC.RECONVERGENT B0 ;  /* 0x0000000000007941 */ /* 0x000fea0003800200 */
.L_x_50:
        /* <DEDUP_REMOVED lines=25> */
[----:B------:R-:W-:-:S03]  /*0a50*/  HFMA2 R19, -RZ, RZ, 0, 0 ;  /* 0x00000000ff137431 */ /* 0x000fc600000001ff */
[----:B------:R-:W-:-:S13]  /*0a60*/  ISETP.GE.U32.AND P0, PT, R18, UR12, PT ;  /* 0x0000000c12007c0c */ /* 0x000fda000bf06070 */
[----:B------:R-:W-:-:S04]  /*0a70*/  @P0 IADD3 R18, PT, PT, R18, -UR12, RZ ;  /* 0x8000000c12120c10 */ /* 0x000fc8000fffe0ff */
[----:B------:R-:W-:-:S13]  /*0a80*/  ISETP.GE.U32.AND P0, PT, R18, UR12, PT ;  /* 0x0000000c12007c0c */ /* 0x000fda000bf06070 */
[----:B------:R-:W-:Y:S01]  /*0a90*/  @P0 VIADD R18, R18, -UR12 ;  /* 0x8000000c12120c36 */ /* 0x000fe20008000000 */
[----:B------:R-:W-:Y:S01]  /*0aa0*/  @!P1 LOP3.LUT R18, RZ, UR12, RZ, 0x33, !PT ;  /* 0x0000000cff129c12 */ /* 0x000fe2000f8e33ff */
[----:B------:R-:W-:Y:S06]  /*0ab0*/  BRA `(.L_x_55) ;  /* 0x0000000000147947 */ /* 0x000fec0003800000 */
.L_x_54:
[----:B------:R-:W-:Y:S01]  /*0ac0*/  IMAD.MOV.U32 R16, RZ, RZ, R24 ;  /* 0x000000ffff107224 */ /* 0x000fe200078e0018 */
[----:B------:R-:W-:Y:S02]  /*0ad0*/  MOV R14, R19 ;  /* 0x00000013000e7202 */ /* 0x000fe40000000f00 */
[----:B------:R-:W-:-:S07]  /*0ae0*/  MOV R20, 0xb00 ;  /* 0x00000b0000147802 */ /* 0x000fce0000000f00 */
[----:B------:R-:W-:Y:S05]  /*0af0*/  CALL.REL.NOINC `($__internal_2_$__cuda_sm20_rem_u64) ;  /* 0x0000000800a47944 */ /* 0x000fea0003c00000 */
[----:B------:R-:W-:-:S07]  /*0b00*/  IMAD.MOV.U32 R18, RZ, RZ, R14 ;  /* 0x000000ffff127224 */ /* 0x000fce00078e000e */
.L_x_55:
[----:B------:R-:W-:Y:S05]  /*0b10*/  BSYNC.RECONVERGENT B0 ;  /* 0x0000000000007941 */ /* 0x000fea0003800200 */
.L_x_53:
[----:B------:R-:W-:-:S04]  /*0b20*/  LEA R26, P0, R18, UR14, 0x2 ;  /* 0x0000000e121a7c11 */ /* 0x000fc8000f8010ff */
[----:B------:R-:W-:Y:S02]  /*0b30*/  LEA.HI.X R27, R18, UR15, R19, 0x2, P0 ;  /* 0x0000000f121b7c11 */ /* 0x000fe400080f1413 */
[----:B------:R-:W0:Y:S04]  /*0b40*/  LDC.64 R18, c[0x0][0x390] ;  /* 0x0000e400ff127b82 */ /* 0x000e280000000a00 */
[----:B------:R-:W2:Y:S01]  /*0b50*/  LDG.E R27, desc[UR10][R26.64] ;  /* 0x0000000a1a1b7981 */ /* 0x000ea2000c1e1900 */
[----:B------:R-:W-:Y:S01]  /*0b60*/  BSSY.RECONVERGENT B0, `(.L_x_56) ;  /* 0x0000021000007945 */ /* 0x000fe20003800200 */
[-C--:B0-----:R-:W-:Y:S02]  /*0b70*/  IMAD R14, R13, R18.reuse, RZ ;  /* 0x000000120d0e7224 */ /* 0x081fe400078e02ff */
[----:B------:R-:W-:-:S04]  /*0b80*/  IMAD.WIDE.U32 R24, R5, R18, UR6 ;  /* 0x0000000605187e25 */ /* 0x000fc8000f8e0012 */
[----:B------:R-:W-:-:S05]  /*0b90*/  IMAD R19, R5, R19, R14 ;  /* 0x0000001305137224 */ /* 0x000fca00078e020e */
[----:B------:R-:W-:-:S04]  /*0ba0*/  IADD3 R19, PT, PT, R25, R19, RZ ;  /* 0x0000001319137210 */ /* 0x000fc80007ffe0ff */
        /* <DEDUP_REMOVED lines=13> */
[----:B------:R-:W-:-:S05]  /*0c80*/  IMAD.HI.U32 R14, R25, R24, RZ ;  /* 0x00000018190e7227 */ /* 0x000fca00078e00ff */
[----:B------:R-:W-:-:S05]  /*0c90*/  IADD3 R19, PT, PT, -R14, RZ, RZ ;  /* 0x000000ff0e137210 */ /* 0x000fca0007ffe1ff */
[----:B------:R-:W-:Y:S02]  /*0ca0*/  IMAD R18, R19, UR12, R24 ;  /* 0x0000000c13127c24 */ /* 0x000fe4000f8e0218 */
[----:B------:R-:W-:-:S03]  /*0cb0*/  IMAD.MOV.U32 R19, RZ, RZ, RZ ;  /* 0x000000ffff137224 */ /* 0x000fc600078e00ff */
[----:B------:R-:W-:-:S13]  /*0cc0*/  ISETP.GE.U32.AND P0, PT, R18, UR12, PT ;  /* 0x0000000c12007c0c */ /* 0x000fda000bf06070 */
[----:B------:R-:W-:-:S05]  /*0cd0*/  @P0 VIADD R18, R18, -UR12 ;  /* 0x8000000c12120c36 */ /* 0x000fca0008000000 */
[----:B------:R-:W-:-:S13]  /*0ce0*/  ISETP.GE.U32.AND P0, PT, R18, UR12, PT ;  /* 0x0000000c12007c0c */ /* 0x000fda000bf06070 */
[----:B------:R-:W-:Y:S02]  /*0cf0*/  @P0 IADD3 R18, PT, PT, R18, -UR12, RZ ;  /* 0x8000000c12120c10 */ /* 0x000fe4000fffe0ff */
[----:B------:R-:W-:Y:S01]  /*0d00*/  @!P1 LOP3.LUT R18, RZ, UR12, RZ, 0x33, !PT ;  /* 0x0000000cff129c12 */ /* 0x000fe2000f8e33ff */
[----:B------:R-:W-:Y:S06]  /*0d10*/  BRA `(.L_x_58) ;  /* 0x0000000000147947 */ /* 0x000fec0003800000 */
.L_x_57:
[----:B------:R-:W-:Y:S01]  /*0d20*/  MOV R16, R24 ;  /* 0x0000001800107202 */ /* 0x000fe20000000f00 */
[----:B------:R-:W-:Y:S01]  /*0d30*/  IMAD.MOV.U32 R14, RZ, RZ, R19 ;  /* 0x000000ffff0e7224 */ /* 0x000fe200078e0013 */
[----:B------:R-:W-:-:S07]  /*0d40*/  MOV R20, 0xd60 ;  /* 0x00000d6000147802 */ /* 0x000fce0000000f00 */
[----:B------:R-:W-:Y:S05]  /*0d50*/  CALL.REL.NOINC `($__internal_2_$__cuda_sm20_rem_u64) ;  /* 0x00000008000c7944 */ /* 0x000fea0003c00000 */
[----:B------:R-:W-:-:S07]  /*0d60*/  MOV R18, R14 ;  /* 0x0000000e00127202 */ /* 0x000fce0000000f00 */
.L_x_58:
[----:B------:R-:W-:Y:S05]  /*0d70*/  BSYNC.RECONVERGENT B0 ;  /* 0x0000000000007941 */ /* 0x000fea0003800200 */
.L_x_56:
        /* <DEDUP_REMOVED lines=14> */
[----:B------:R-:W-:Y:S01]  /*0e60*/  HFMA2 R18, -RZ, RZ, 0, 0 ;  /* 0x00000000ff127431 */ /* 0x000fe200000001ff */
[----:B------:R-:W-:-:S06]  /*0e70*/  ISETP.NE.U32.AND P1, PT, RZ, UR12, PT ;  /* 0x0000000cff007c0c */ /* 0x000fcc000bf25070 */
[----:B0-----:R-:W0:Y:S02]  /*0e80*/  MUFU.RCP R16, R16 ;  /* 0x0000001000107308 */ /* 0x001e240000001000 */
[----:B0-----:R-:W-:-:S06]  /*0e90*/  IADD3 R20, PT, PT, R16, 0xffffffe, RZ ;  /* 0x0ffffffe10147810 */ /* 0x001fcc0007ffe0ff */
[----:B------:R-:W0:Y:S02]  /*0ea0*/  F2I.FTZ.U32.TRUNC.NTZ R19, R20 ;  /* 0x0000001400137305 */ /* 0x000e24000021f000 */
[----:B0-----:R-:W-:-:S04]  /*0eb0*/  IMAD.MOV R25, RZ, RZ, -R19 ;  /* 0x000000ffff197224 */ /* 0x001fc800078e0a13 */
[----:B------:R-:W-:-:S04]  /*0ec0*/  IMAD R25, R25, UR12, RZ ;  /* 0x0000000c19197c24 */ /* 0x000fc8000f8e02ff */
[----:B------:R-:W-:-:S06]  /*0ed0*/  IMAD.HI.U32 R25, R19, R25, R18 ;  /* 0x0000001913197227 */ /* 0x000fcc00078e0012 */
[----:B------:R-:W-:-:S04]  /*0ee0*/  IMAD.HI.U32 R14, R25, R24, RZ ;  /* 0x00000018190e7227 */ /* 0x000fc800078e00ff */
[----:B------:R-:W-:-:S04]  /*0ef0*/  IMAD.MOV R19, RZ, RZ, -R14 ;  /* 0x000000ffff137224 */ /* 0x000fc800078e0a0e */
[----:B------:R-:W-:Y:S01]  /*0f00*/  IMAD R18, R19, UR12, R24 ;  /* 0x0000000c13127c24 */ /* 0x000fe2000f8e0218 */
[----:B------:R-:W-:-:S04]  /*0f10*/  MOV R19, RZ ;  /* 0x000000ff00137202 */ /* 0x000fc80000000f00 */
[----:B------:R-:W-:-:S13]  /*0f20*/  ISETP.GE.U32.AND P0, PT, R18, UR12, PT ;  /* 0x0000000c12007c0c */ /* 0x000fda000bf06070 */
[----:B------:R-:W-:-:S04]  /*0f30*/  @P0 IADD3 R18, PT, PT, R18, -UR12, RZ ;  /* 0x8000000c12120c10 */ /* 0x000fc8000fffe0ff */
[----:B------:R-:W-:-:S13]  /*0f40*/  ISETP.GE.U32.AND P0, PT, R18, UR12, PT ;  /* 0x0000000c12007c0c */ /* 0x000fda000bf06070 */
[----:B------:R-:W-:Y:S01]  /*0f50*/  @P0 VIADD R18, R18, -UR12 ;  /* 0x8000000c12120c36 */ /* 0x000fe20008000000 */
[----:B------:R-:W-:Y:S01]  /*0f60*/  @!P1 LOP3.LUT R18, RZ, UR12, RZ, 0x33, !PT ;  /* 0x0000000cff129c12 */ /* 0x000fe2000f8e33ff */
[----:B------:R-:W-:Y:S06]  /*0f70*/  BRA `(.L_x_61) ;  /* 0x0000000000147947 */ /* 0x000fec0003800000 */
.L_x_60:
[----:B------:R-:W-:Y:S01]  /*0f80*/  IMAD.MOV.U32 R16, RZ, RZ, R24 ;  /* 0x000000ffff107224 */ /* 0x000fe200078e0018 */
[----:B------:R-:W-:Y:S02]  /*0f90*/  MOV R14, R19 ;  /* 0x00000013000e7202 */ /* 0x000fe40000000f00 */
[----:B------:R-:W-:-:S07]  /*0fa0*/  MOV R20, 0xfc0 ;  /* 0x00000fc000147802 */ /* 0x000fce0000000f00 */
[----:B------:R-:W-:Y:S05]  /*0fb0*/  CALL.REL.NOINC `($__internal_2_$__cuda_sm20_rem_u64) ;  /* 0x0000000400747944 */ /* 0x000fea0003c00000 */
[----:B------:R-:W-:-:S07]  /*0fc0*/  IMAD.MOV.U32 R18, RZ, RZ, R14 ;  /* 0x000000ffff127224 */ /* 0x000fce00078e000e */
.L_x_61:
[----:B------:R-:W-:Y:S05]  /*0fd0*/  BSYNC.RECONVERGENT B0 ;  /* 0x0000000000007941 */ /* 0x000fea0003800200 */
.L_x_59:
        /* <DEDUP_REMOVED lines=32> */
.L_x_63:
[----:B------:R-:W-:Y:S01]  /*11e0*/  MOV R16, R24 ;  /* 0x0000001800107202 */ /* 0x000fe20000000f00 */
[----:B------:R-:W-:Y:S01]  /*11f0*/  IMAD.MOV.U32 R14, RZ, RZ, R19 ;  /* 0x000000ffff0e7224 */ /* 0x000fe200078e0013 */
[----:B------:R-:W-:-:S07]  /*1200*/  MOV R20, 0x1220 ;  /* 0x0000122000147802 */ /* 0x000fce0000000f00 */
[----:B------:R-:W-:Y:S05]  /*1210*/  CALL.REL.NOINC `($__internal_2_$__cuda_sm20_rem_u64) ;  /* 0x0000000000dc7944 */ /* 0x000fea0003c00000 */
[----:B------:R-:W-:-:S07]  /*1220*/  MOV R18, R14 ;  /* 0x0000000e00127202 */ /* 0x000fce0000000f00 */
.L_x_64:
[----:B------:R-:W-:Y:S05]  /*1230*/  BSYNC.RECONVERGENT B0 ;  /* 0x0000000000007941 */ /* 0x000fea0003800200 */
.L_x_62:
        /* <DEDUP_REMOVED lines=14> */
[----:B------:R-:W-:-:S07]  /*1320*/  ISETP.NE.U32.AND P1, PT, RZ, UR12, PT ;  /* 0x0000000cff007c0c */ /* 0x000fce000bf25070 */
[----:B0-----:R-:W0:Y:S02]  /*1330*/  MUFU.RCP R16, R16 ;  /* 0x0000001000107308 */ /* 0x001e240000001000 */
[----:B0-----:R-:W-:-:S06]  /*1340*/  IADD3 R18, PT, PT, R16, 0xffffffe, RZ ;  /* 0x0ffffffe10127810 */ /* 0x001fcc0007ffe0ff */
[----:B------:R0:W1:Y:S02]  /*1350*/  F2I.FTZ.U32.TRUNC.NTZ R19, R18 ;  /* 0x0000001200137305 */ /* 0x000064000021f000 */
[----:B0-----:R-:W-:Y:S02]  /*1360*/  HFMA2 R18, -RZ, RZ, 0, 0 ;  /* 0x00000000ff127431 */ /* 0x001fe400000001ff */
[----:B-1----:R-:W-:-:S04]  /*1370*/  IMAD.MOV R25, RZ, RZ, -R19 ;  /* 0x000000ffff197224 */ /* 0x002fc800078e0a13 */
[----:B------:R-:W-:-:S04]  /*1380*/  IMAD R25, R25, UR12, RZ ;  /* 0x0000000c19197c24 */ /* 0x000fc8000f8e02ff */
[----:B------:R-:W-:-:S06]  /*1390*/  IMAD.HI.U32 R25, R19, R25, R18 ;  /* 0x0000001913197227 */ /* 0x000fcc00078e0012 */
[----:B------:R-:W-:Y:S01]  /*13a0*/  IMAD.HI.U32 R14, R25, R24, RZ ;  /* 0x00000018190e7227 */ /* 0x000fe200078e00ff */
[----:B------:R-:W-:-:S03]  /*13b0*/  MOV R25, RZ ;  /* 0x000000ff00197202 */ /* 0x000fc60000000f00 */
        /* <DEDUP_REMOVED lines=8> */
.L_x_66:
[----:B------:R-:W-:Y:S01]  /*1440*/  IMAD.MOV.U32 R16, RZ, RZ, R24 ;  /* 0x000000ffff107224 */ /* 0x000fe200078e0018 */
[----:B------:R-:W-:Y:S02]  /*1450*/  MOV R14, R19 ;  /* 0x00000013000e7202 */ /* 0x000fe40000000f00 */
[----:B------:R-:W-:-:S07]  /*1460*/  MOV R20, 0x1480 ;  /* 0x0000148000147802 */ /* 0x000fce0000000f00 */
[----:B------:R-:W-:Y:S05]  /*1470*/  CALL.REL.NOINC `($__internal_2_$__cuda_sm20_rem_u64) ;  /* 0x0000000000447944 */ /* 0x000fea0003c00000 */
[----:B------:R-:W-:Y:S01]  /*1480*/  IMAD.MOV.U32 R24, RZ, RZ, R14 ;  /* 0x000000ffff187224 */ /* 0x000fe200078e000e */
[----:B------:R-:W-:-:S07]  /*1490*/  MOV R25, R19 ;  /* 0x0000001300197202 */ /* 0x000fce0000000f00 */
.L_x_67:
[----:B------:R-:W-:Y:S05]  /*14a0*/  BSYNC.RECONVERGENT B0 ;  /* 0x0000000000007941 */ /* 0x000fea0003800200 */
.L_x_65:
[----:B------:R-:W-:-:S04]  /*14b0*/  LEA R18, P0, R24, UR14, 0x2 ;  /* 0x0000000e18127c11 */ /* 0x000fc8000f8010ff */
[----:B------:R-:W-:-:S06]  /*14c0*/  LEA.HI.X R19, R24, UR15, R25, 0x2, P0 ;  /* 0x0000000f18137c11 */ /* 0x000fcc00080f1419 */
[----:B------:R-:W2:Y:S01]  /*14d0*/  LDG.E R19, desc[UR10][R18.64] ;  /* 0x0000000a12137981 */ /* 0x000ea2000c1e1900 */
[----:B------:R-:W-:Y:S02]  /*14e0*/  ULEA UR6, UP0, UR16, UR6, 0x3 ;  /* 0x0000000610067291 */ /* 0x000fe4000f8018ff */
[----:B------:R-:W-:Y:S02]  /*14f0*/  UIADD3 UR4, UPT, UPT, UR4, 0x8, URZ ;  /* 0x0000000804047890 */ /* 0x000fe4000fffe0ff */
[----:B------:R-:W-:Y:S02]  /*1500*/  ULEA.HI.X UR7, UR16, UR7, UR17, 0x3, UP0 ;  /* 0x0000000710077291 */ /* 0x000fe400080f1c11 */
[----:B------:R-:W-:Y:S01]  /*1510*/  UISETP.NE.AND UP0, UPT, UR4, 0x3e8, UPT ;  /* 0x000003e80400788c */ /* 0x000fe2000bf05270 */
[----:B--2---:R-:W-:-:S08]  /*1520*/  FADD R12, R12, R19 ;  /* 0x000000130c0c7221 */ /* 0x004fd00000000000 */
[----:B------:R-:W-:Y:S05]  /*1530*/  BRA.U UP0, `(.L_x_68) ;  /* 0xffffffed00347547 */ /* 0x000fea000b83ffff */
[----:B------:R-:W-:-:S13]  /*1540*/  ISETP.NE.AND P0, PT, R0, RZ, PT ;  /* 0x000000ff0000720c */ /* 0x000fda0003f05270 */
[----:B------:R-:W-:Y:S05]  /*1550*/  @P0 EXIT ;  /* 0x000000000000094d */ /* 0x000fea0003800000 */
[----:B------:R-:W0:Y:S02]  /*1560*/  LDC.64 R2, c[0x0][0x398] ;  /* 0x0000e600ff027b82 */ /* 0x000e240000000a00 */
[----:B0-----:R-:W-:Y:S01]  /*1570*/  STG.E desc[UR10][R2.64], R12 ;  /* 0x0000000c02007986 */ /* 0x001fe2000c10190a */
[----:B------:R-:W-:Y:S05]  /*1580*/  EXIT ;  /* 0x000000000000794d */ /* 0x000fea0003800000 */
        .weak           $__internal_2_$__cuda_sm20_rem_u64
        .type           $__internal_2_$__cuda_sm20_rem_u64,@function
        .size           $__internal_2_$__cuda_sm20_rem_u64,(.L_x_176 - $__internal_2_$__cuda_sm20_rem_u64)
$__internal_2_$__cuda_sm20_rem_u64:
        /* <DEDUP_REMOVED lines=12> */
[----:B------:R-:W-:-:S04]  /*1650*/  IMAD.HI.U32 R24, P1, R25, R19, R26 ;  /* 0x0000001319187227 */ /* 0x000fc8000782001a */
[CC--:B------:R-:W-:Y:S02]  /*1660*/  IMAD R19, R25.reuse, R18.reuse, RZ ;  /* 0x0000001219137224 */ /* 0x0c0fe400078e02ff */
[----:B------:R-:W-:-:S03]  /*1670*/  IMAD.HI.U32 R18, R25, R18, RZ ;  /* 0x0000001219127227 */ /* 0x000fc600078e00ff */
[----:B------:R-:W-:Y:S02]  /*1680*/  IADD3 R19, P2, PT, R19, R24, RZ ;  /* 0x0000001813137210 */ /* 0x000fe40007f5e0ff */
[----:B------:R-:W-:-:S03]  /*1690*/  IADD3.X R24, PT, PT, R18, R25, RZ, P0, !PT ;  /* 0x0000001912187210 */ /* 0x000fc600007fe4ff */
[----:B------:R-:W-:Y:S01]  /*16a0*/  IMAD.WIDE.U32 R26, R19, UR8, RZ ;  /* 0x00000008131a7c25 */ /* 0x000fe2000f8e00ff */
[----:B------:R-:W-:-:S03]  /*16b0*/  IADD3.X R24, PT, PT, RZ, RZ, R24, P2, P1 ;  /* 0x000000ffff187210 */ /* 0x000fc600017e2418 */
[----:B------:R-:W-:Y:S01]  /*16c0*/  IMAD R27, R19, UR9, R27 ;  /* 0x00000009131b7c24 */ /* 0x000fe2000f8e021b */
[----:B------:R-:W-:-:S03]  /*16d0*/  IADD3 R25, P0, PT, RZ, -R26, RZ ;  /* 0x8000001aff197210 */ /* 0x000fc60007f1e0ff */
[----:B------:R-:W-:Y:S02]  /*16e0*/  IMAD R26, R24, UR8, R27 ;  /* 0x00000008181a7c24 */ /* 0x000fe4000f8e021b */
[----:B------:R-:W-:-:S04]  /*16f0*/  IMAD.HI.U32 R18, R19, R25, RZ ;  /* 0x0000001913127227 */ /* 0x000fc800078e00ff */
[----:B------:R-:W-:-:S04]  /*1700*/  IMAD.X R27, RZ, RZ, ~R26, P0 ;  /* 0x000000ffff1b7224 */ /* 0x000fc800000e0e1a */
[----:B------:R-:W-:-:S04]  /*1710*/  IMAD.WIDE.U32 R18, P0, R19, R27, R18 ;  /* 0x0000001b13127225 */ /* 0x000fc80007800012 */
[----:B------:R-:W-:-:S04]  /*1720*/  IMAD.HI.U32 R25, P1, R24, R25, R18 ;  /* 0x0000001918197227 */ /* 0x000fc80007820012 */
[CC--:B------:R-:W-:Y:S02]  /*1730*/  IMAD R18, R24.reuse, R27.reuse, RZ ;  /* 0x0000001b18127224 */ /* 0x0c0fe400078e02ff */
[----:B------:R-:W-:-:S03]  /*1740*/  IMAD.HI.U32 R27, R24, R27, RZ ;  /* 0x0000001b181b7227 */ /* 0x000fc600078e00ff */
[----:B------:R-:W-:Y:S02]  /*1750*/  IADD3 R25, P2, PT, R18, R25, RZ ;  /* 0x0000001912197210 */ /* 0x000fe40007f5e0ff */
[----:B------:R-:W-:Y:S01]  /*1760*/  IADD3.X R19, PT, PT, R27, R24, RZ, P0, !PT ;  /* 0x000000181b137210 */ /* 0x000fe200007fe4ff */
[----:B------:R-:W-:Y:S02]  /*1770*/  IMAD.MOV.U32 R27, RZ, RZ, RZ ;  /* 0x000000ffff1b7224 */ /* 0x000fe400078e00ff */
        /* <DEDUP_REMOVED lines=11> */
[----:B------:R-:W-:Y:S02]  /*1830*/  IMAD R18, R18, UR9, R25 ;  /* 0x0000000912127c24 */ /* 0x000fe4000f8e0219 */
[----:B------:R-:W-:Y:S01]  /*1840*/  IMAD.MOV.U32 R24, RZ, RZ, R20 ;  /* 0x000000ffff187224 */ /* 0x000fe200078e0014 */
[----:B------:R-:W-:Y:S01]  /*1850*/  ISETP.GE.U32.AND P0, PT, R16, UR8, PT ;  /* 0x0000000810007c0c */ /* 0x000fe2000bf06070 */
[----:B------:R-:W-:-:S05]  /*1860*/  IMAD R19, R19, UR8, R18 ;  /* 0x0000000813137c24 */ /* 0x000fca000f8e0212 */
[----:B------:R-:W-:Y:S02]  /*1870*/  IADD3.X R14, PT, PT, ~R19, R14, RZ, P1, !PT ;  /* 0x0000000e130e7210 */ /* 0x000fe40000ffe5ff */
[----:B------:R-:W-:Y:S02]  /*1880*/  IADD3 R25, P1, PT, R16, -UR8, RZ ;  /* 0x8000000810197c10 */ /* 0x000fe4000ff3e0ff */
[C---:B------:R-:W-:Y:S02]  /*1890*/  ISETP.GE.U32.AND.EX P0, PT, R14.reuse, UR9, PT, P0 ;  /* 0x000000090e007c0c */ /* 0x040fe4000bf06100 */
[----:B------:R-:W-:Y:S02]  /*18a0*/  IADD3.X R19, PT, PT, R14, ~UR9, RZ, P1, !PT ;  /* 0x800000090e137c10 */ /* 0x000fe40008ffe4ff */
[----:B------:R-:W-:Y:S02]  /*18b0*/  SEL R25, R25, R16, P0 ;  /* 0x0000001019197207 */ /* 0x000fe40000000000 */
[----:B------:R-:W-:-:S02]  /*18c0*/  SEL R19, R19, R14, P0 ;  /* 0x0000000e13137207 */ /* 0x000fc40000000000 */
[C---:B------:R-:W-:Y:S02]  /*18d0*/  ISETP.GE.U32.AND P0, PT, R25.reuse, UR8, PT ;  /* 0x0000000819007c0c */ /* 0x040fe4000bf06070 */
[----:B------:R-:W-:Y:S02]  /*18e0*/  IADD3 R16, P2, PT, R25, -UR8, RZ ;  /* 0x8000000819107c10 */ /* 0x000fe4000ff5e0ff */
[C---:B------:R-:W-:Y:S02]  /*18f0*/  ISETP.GE.U32.AND.EX P0, PT, R19.reuse, UR9, PT, P0 ;  /* 0x0000000913007c0c */ /* 0x040fe4000bf06100 */
        /* <DEDUP_REMOVED lines=8> */
[----:B------:R-:W-:Y:S06]  /*1980*/  RET.REL.NODEC R24 `(_Z14strided_accessPfmmS_) ;  /* 0xffffffe4189c7950 */ /* 0x000fec0003c3ffff */
.L_x_69:
        /* <DEDUP_REMOVED lines=15> */
.L_x_176:


//--------------------- .text._Z16exceed_l2_accessPfmmS_ --------------------------
	.section	.text._Z16exceed_l2_accessPfmmS_,"ax",@progbits
	.align	128
        .global         _Z16exceed_l2_accessPfmmS_
        .type           _Z16exceed_l2_accessPfmmS_,@function
        .size           _Z16exceed_l2_accessPfmmS_,(.L_x_177 - _Z16exceed_l2_accessPfmmS_)
        .other          _Z16exceed_l2_accessPfmmS_,@"STO_CUDA_ENTRY STV_DEFAULT"
_Z16exceed_l2_accessPfmmS_:
.text._Z16exceed_l2_accessPfmmS_:
        /* <DEDUP_REMOVED lines=19> */
.L_x_94:
        /* <DEDUP_REMOVED lines=32> */
.L_x_71:
[----:B------:R-:W-:Y:S01]  /*0330*/  IMAD.MOV.U32 R0, RZ, RZ, R20 ;  /* 0x000000ffff007224 */ /* 0x000fe200078e0014 */
[----:B------:R-:W-:-:S07]  /*0340*/  MOV R22, 0x360 ;  /* 0x0000036000167802 */ /* 0x000fce0000000f00 */
[----:B------:R-:W-:Y:S05]  /*0350*/  CALL.REL.NOINC `($__internal_3_$__cuda_sm20_rem_u64) ;  /* 0x0000000c00dc7944 */ /* 0x000fea0003c00000 */
.L_x_72:
[----:B------:R-:W-:Y:S05]  /*0360*/  BSYNC.RECONVERGENT B0 ;  /* 0x0000000000007941 */ /* 0x000fea0003800200 */
.L_x_70:
        /* <DEDUP_REMOVED lines=27> */
.L_x_74:
[----:B------:R-:W-:Y:S01]  /*0520*/  IMAD.MOV.U32 R2, RZ, RZ, R23 ;  /* 0x000000ffff027224 */ /* 0x000fe200078e0017 */
[----:B------:R-:W-:Y:S02]  /*0530*/  MOV R0, R19 ;  /* 0x0000001300007202 */ /* 0x000fe40000000f00 */
[----:B------:R-:W-:-:S07]  /*0540*/  MOV R22, 0x560 ;  /* 0x0000056000167802 */ /* 0x000fce0000000f00 */
[----:B------:R-:W-:Y:S05]  /*0550*/  CALL.REL.NOINC `($__internal_3_$__cuda_sm20_rem_u64) ;  /* 0x0000000c005c7944 */ /* 0x000fea0003c00000 */
.L_x_75:
[----:B------:R-:W-:Y:S05]  /*0560*/  BSYNC.RECONVERGENT B0 ;  /* 0x0000000000007941 */ /* 0x000fea0003800200 */
.L_x_73:
        /* <DEDUP_REMOVED lines=16> */
[----:B------:R-:W-:-:S06]  /*0670*/  IMAD.HI.U32 R17, R15, R17, R14 ;  /* 0x000000110f117227 */ /* 0x000fcc00078e000e */
[----:B------:R-:W-:-:S04]  /*0680*/  IMAD.HI.U32 R0, R17, R18, RZ ;  /* 0x0000001211007227 */ /* 0x000fc800078e00ff */
[----:B------:R-:W-:Y:S02]  /*0690*/  IMAD.MOV R15, RZ, RZ, -R0 ;  /* 0x000000ffff0f7224 */ /* 0x000fe400078e0a00 */
[----:B------:R-:W-:Y:S02]  /*06a0*/  IMAD.MOV.U32 R17, RZ, RZ, RZ ;  /* 0x000000ffff117224 */ /* 0x000fe400078e00ff */
[----:B------:R-:W-:-:S05]  /*06b0*/  IMAD R16, R15, UR10, R18 ;  /* 0x0000000a0f107c24 */ /* 0x000fca000f8e0212 */
[----:B------:R-:W-:-:S13]  /*06c0*/  ISETP.GE.U32.AND P0, PT, R16, UR10, PT ;  /* 0x0000000a10007c0c */ /* 0x000fda000bf06070 */
[----:B------:R-:W-:-:S05]  /*06d0*/  @P0 VIADD R16, R16, -UR10 ;  /* 0x8000000a10100c36 */ /* 0x000fca0008000000 */
[----:B------:R-:W-:-:S13]  /*06e0*/  ISETP.GE.U32.AND P0, PT, R16, UR10, PT ;  /* 0x0000000a10007c0c */ /* 0x000fda000bf06070 */
[----:B------:R-:W-:Y:S02]  /*06f0*/  @P0 IADD3 R16, PT, PT, R16, -UR10, RZ ;  /* 0x8000000a10100c10 */ /* 0x000fe4000fffe0ff */
[----:B------:R-:W-:Y:S01]  /*0700*/  @!P1 LOP3.LUT R16, RZ, UR10, RZ, 0x33, !PT ;  /* 0x0000000aff109c12 */ /* 0x000fe2000f8e33ff */
[----:B------:R-:W-:Y:S06]  /*0710*/  BRA `(.L_x_78) ;  /* 0x0000000000107947 */ /* 0x000fec0003800000 */
.L_x_77:
[----:B------:R-:W-:Y:S01]  /*0720*/  IMAD.MOV.U32 R2, RZ, RZ, R8 ;  /* 0x000000ffff027224 */ /* 0x000fe200078e0008 */
[----:B------:R-:W-:Y:S02]  /*0730*/  MOV R0, R18 ;  /* 0x0000001200007202 */ /* 0x000fe40000000f00 */
[----:B------:R-:W-:-:S07]  /*0740*/  MOV R22, 0x760 ;  /* 0x0000076000167802 */ /* 0x000fce0000000f00 */
[----:B------:R-:W-:Y:S05]  /*0750*/  CALL.REL.NOINC `($__internal_3_$__cuda_sm20_rem_u64) ;  /* 0x0000000800dc7944 */ /* 0x000fea0003c00000 */
.L_x_78:
[----:B------:R-:W-:Y:S05]  /*0760*/  BSYNC.RECONVERGENT B0 ;  /* 0x0000000000007941 */ /* 0x000fea0003800200 */
.L_x_76:
        /* <DEDUP_REMOVED lines=10> */
[----:B------:R-:W-:-:S06]  /*0810*/  IMAD.MOV.U32 R17, RZ, RZ, RZ ;  /* 0x000000ffff117224 */ /* 0x000fcc00078e00ff */
        /* <DEDUP_REMOVED lines=16> */
.L_x_80:
[----:B------:R-:W-:Y:S01]  /*0920*/  IMAD.MOV.U32 R2, RZ, RZ, R7 ;  /* 0x000000ffff027224 */ /* 0x000fe200078e0007 */
[----:B------:R-:W-:Y:S02]  /*0930*/  MOV R0, R13 ;  /* 0x0000000d00007202 */ /* 0x000fe40000000f00 */
[----:B------:R-:W-:-:S07]  /*0940*/  MOV R22, 0x960 ;  /* 0x0000096000167802 */ /* 0x000fce0000000f00 */
[----:B------:R-:W-:Y:S05]  /*0950*/  CALL.REL.NOINC `($__internal_3_$__cuda_sm20_rem_u64) ;  /* 0x00000008005c7944 */ /* 0x000fea0003c00000 */
.L_x_81:
[----:B------:R-:W-:Y:S05]  /*0960*/  BSYNC.RECONVERGENT B0 ;  /* 0x0000000000007941 */ /* 0x000fea0003800200 */
.L_x_79:
        /* <DEDUP_REMOVED lines=27> */
.L_x_83:
[----:B------:R-:W-:Y:S01]  /*0b20*/  IMAD.MOV.U32 R2, RZ, RZ, R6 ;  /* 0x000000ffff027224 */ /* 0x000fe200078e0006 */
[----:B------:R-:W-:Y:S02]  /*0b30*/  MOV R0, R12 ;  /* 0x0000000c00007202 */ /* 0x000fe40000000f00 */
[----:B------:R-:W-:-:S07]  /*0b40*/  MOV R22, 0xb60 ;  /* 0x00000b6000167802 */ /* 0x000fce0000000f00 */
[----:B------:R-:W-:Y:S05]  /*0b50*/  CALL.REL.NOINC `($__internal_3_$__cuda_sm20_rem_u64) ;  /* 0x0000000400dc7944 */ /* 0x000fea0003c00000 */
[----:B------:R-:W-:Y:S02]  /*0b60*/  IMAD.MOV.U32 R14, RZ, RZ, R16 ;  /* 0x000000ffff0e7224 */ /* 0x000fe400078e0010 */
[----:B------:R-:W-:-:S07]  /*0b70*/  IMAD.MOV.U32 R15, RZ, RZ, R17 ;  /* 0x000000ffff0f7224 */ /* 0x000fce00078e0011 */
.L_x_84:
[----:B------:R-:W-:Y:S05]  /*0b80*/  BSYNC.RECONVERGENT B0 ;  /* 0x0000000000007941 */ /* 0x000fea0003800200 */
.L_x_82:
        /* <DEDUP_REMOVED lines=27> */
.L_x_86:
[----:B------:R-:W-:Y:S01]  /*0d40*/  IMAD.MOV.U32 R2, RZ, RZ, R5 ;  /* 0x000000ffff027224 */ /* 0x000fe200078e0005 */
[----:B------:R-:W-:Y:S01]  /*0d50*/  MOV R22, 0xd80 ;  /* 0x00000d8000167802 */ /* 0x000fe20000000f00 */
[----:B------:R-:W-:-:S07]  /*0d60*/  IMAD.MOV.U32 R0, RZ, RZ, R11 ;  /* 0x000000ffff007224 */ /* 0x000fce00078e000b */
[----:B------:R-:W-:Y:S05]  /*0d70*/  CALL.REL.NOINC `($__internal_3_$__cuda_sm20_rem_u64) ;  /* 0x0000000400547944 */ /* 0x000fea0003c00000 */
.L_x_87:
[----:B------:R-:W-:Y:S05]  /*0d80*/  BSYNC.RECONVERGENT B0 ;  /* 0x0000000000007941 */ /* 0x000fea0003800200 */
.L_x_85:
        /* <DEDUP_REMOVED lines=27> */
.L_x_89:
[----:B------:R-:W-:Y:S01]  /*0f40*/  IMAD.MOV.U32 R2, RZ, RZ, R4 ;  /* 0x000000ffff027224 */ /* 0x000fe200078e0004 */
[----:B------:R-:W-:Y:S01]  /*0f50*/  MOV R22, 0xf80 ;  /* 0x00000f8000167802 */ /* 0x000fe20000000f00 */
[----:B------:R-:W-:-:S07]  /*0f60*/  IMAD.MOV.U32 R0, RZ, RZ, R10 ;  /* 0x000000ffff007224 */ /* 0x000fce00078e000a */
[----:B------:R-:W-:Y:S05]  /*0f70*/  CALL.REL.NOINC `($__internal_3_$__cuda_sm20_rem_u64) ;  /* 0x0000000000d47944 */ /* 0x000fea0003c00000 */
.L_x_90:
[----:B------:R-:W-:Y:S05]  /*0f80*/  BSYNC.RECONVERGENT B0 ;  /* 0x0000000000007941 */ /* 0x000fea0003800200 */
.L_x_88:
        /* <DEDUP_REMOVED lines=27> */
.L_x_92:
[----:B------:R-:W-:Y:S01]  /*1140*/  IMAD.MOV.U32 R2, RZ, RZ, R3 ;  /* 0x000000ffff027224 */ /* 0x000fe200078e0003 */
[----:B------:R-:W-:Y:S01]  /*1150*/  MOV R22, 0x1180 ;  /* 0x0000118000167802 */ /* 0x000fe20000000f00 */
[----:B------:R-:W-:-:S07]  /*1160*/  IMAD.MOV.U32 R0, RZ, RZ, R9 ;  /* 0x000000ffff007224 */ /* 0x000fce00078e0009 */
[----:B------:R-:W-:Y:S05]  /*1170*/  CALL.REL.NOINC `($__internal_3_$__cuda_sm20_rem_u64) ;  /* 0x0000000000547944 */ /* 0x000fea0003c00000 */
.L_x_93:
[----:B------:R-:W-:Y:S05]  /*1180*/  BSYNC.RECONVERGENT B0 ;  /* 0x0000000000007941 */ /* 0x000fea0003800200 */
.L_x_91:
        /* <DEDUP_REMOVED lines=20> */
        .weak           $__internal_3_$__cuda_sm20_rem_u64
        .type           $__internal_3_$__cuda_sm20_rem_u64,@function
        .size           $__internal_3_$__cuda_sm20_rem_u64,(.L_x_177 - $__internal_3_$__cuda_sm20_rem_u64)
$__internal_3_$__cuda_sm20_rem_u64:
        /* <DEDUP_REMOVED lines=63> */
[----:B------:R-:W-:Y:S05]  /*16c0*/  RET.REL.NODEC R14 `(_Z16exceed_l2_accessPfmmS_) ;  /* 0xffffffe80e4c7950 */ /* 0x000fea0003c3ffff */
.L_x_95:
        /* <DEDUP_REMOVED lines=11> */
.L_x_177:


//--------------------- .text._Z14full_l2_accessPfmmS_ --------------------------
	.section	.text._Z14full_l2_accessPfmmS_,"ax",@progbits
	.align	128
        .global         _Z14full_l2_accessPfmmS_
        .type           _Z14full_l2_accessPfmmS_,@function
        .size           _Z14full_l2_accessPfmmS_,(.L_x_178 - _Z14full_l2_accessPfmmS_)
        .other          _Z14full_l2_accessPfmmS_,@"STO_CUDA_ENTRY STV_DEFAULT"
_Z14full_l2_accessPfmmS_:
.text._Z14full_l2_accessPfmmS_:
        /* <DEDUP_REMOVED lines=19> */
.L_x_120:
        /* <DEDUP_REMOVED lines=32> */
.L_x_97:
[----:B------:R-:W-:Y:S01]  /*0330*/  IMAD.MOV.U32 R0, RZ, RZ, R20 ;  /* 0x000000ffff007224 */ /* 0x000fe200078e0014 */
[----:B------:R-:W-:-:S07]  /*0340*/  MOV R22, 0x360 ;  /* 0x0000036000167802 */ /* 0x000fce0000000f00 */
[----:B------:R-:W-:Y:S05]  /*0350*/  CALL.REL.NOINC `($__internal_4_$__cuda_sm20_rem_u64) ;  /* 0x0000000c00dc7944 */ /* 0x000fea0003c00000 */
.L_x_98:
[----:B------:R-:W-:Y:S05]  /*0360*/  BSYNC.RECONVERGENT B0 ;  /* 0x0000000000007941 */ /* 0x000fea0003800200 */
.L_x_96:
        /* <DEDUP_REMOVED lines=27> */
.L_x_100:
[----:B------:R-:W-:Y:S01]  /*0520*/  IMAD.MOV.U32 R2, RZ, RZ, R23 ;  /* 0x000000ffff027224 */ /* 0x000fe200078e0017 */
[----:B------:R-:W-:Y:S02]  /*0530*/  MOV R0, R19 ;  /* 0x0000001300007202 */ /* 0x000fe40000000f00 */
[----:B------:R-:W-:-:S07]  /*0540*/  MOV R22, 0x560 ;  /* 0x0000056000167802 */ /* 0x000fce0000000f00 */
[----:B------:R-:W-:Y:S05]  /*0550*/  CALL.REL.NOINC `($__internal_4_$__cuda_sm20_rem_u64) ;  /* 0x0000000c005c7944 */ /* 0x000fea0003c00000 */
.L_x_101:
[----:B------:R-:W-:Y:S05]  /*0560*/  BSYNC.RECONVERGENT B0 ;  /* 0x0000000000007941 */ /* 0x000fea0003800200 */
.L_x_99:
        /* <DEDUP_REMOVED lines=27> */
.L_x_103:
[----:B------:R-:W-:Y:S01]  /*0720*/  IMAD.MOV.U32 R2, RZ, RZ, R8 ;  /* 0x000000ffff027224 */ /* 0x000fe200078e0008 */
[----:B------:R-:W-:Y:S02]  /*0730*/  MOV R0, R18 ;  /* 0x0000001200007202 */ /* 0x000fe40000000f00 */
[----:B------:R-:W-:-:S07]  /*0740*/  MOV R22, 0x760 ;  /* 0x0000076000167802 */ /* 0x000fce0000000f00 */
[----:B------:R-:W-:Y:S05]  /*0750*/  CALL.REL.NOINC `($__internal_4_$__cuda_sm20_rem_u64) ;  /* 0x0000000800dc7944 */ /* 0x000fea0003c00000 */
.L_x_104:
[----:B------:R-:W-:Y:S05]  /*0760*/  BSYNC.RECONVERGENT B0 ;  /* 0x0000000000007941 */ /* 0x000fea0003800200 */
.L_x_102:
        /* <DEDUP_REMOVED lines=27> */
.L_x_106:
[----:B------:R-:W-:Y:S01]  /*0920*/  IMAD.MOV.U32 R2, RZ, RZ, R7 ;  /* 0x000000ffff027224 */ /* 0x000fe200078e0007 */
[----:B------:R-:W-:Y:S02]  /*0930*/  MOV R0, R13 ;  /* 0x0000000d00007202 */ /* 0x000fe40000000f00 */
[----:B------:R-:W-:-:S07]  /*0940*/  MOV R22, 0x960 ;  /* 0x0000096000167802 */ /* 0x000fce0000000f00 */
[----:B------:R-:W-:Y:S05]  /*0950*/  CALL.REL.NOINC `($__internal_4_$__cuda_sm20_rem_u64) ;  /* 0x00000008005c7944 */ /* 0x000fea0003c00000 */
.L_x_107:
[----:B------:R-:W-:Y:S05]  /*0960*/  BSYNC.RECONVERGENT B0 ;  /* 0x0000000000007941 */ /* 0x000fea0003800200 */
.L_x_105:
        /* <DEDUP_REMOVED lines=27> */
.L_x_109:
[----:B------:R-:W-:Y:S01]  /*0b20*/  IMAD.MOV.U32 R2, RZ, RZ, R6 ;  /* 0x000000ffff027224 */ /* 0x000fe200078e0006 */
[----:B------:R-:W-:Y:S02]  /*0b30*/  MOV R0, R12 ;  /* 0x0000000c00007202 */ /* 0x000fe40000000f00 */
[----:B------:R-:W-:-:S07]  /*0b40*/  MOV R22, 0xb60 ;  /* 0x00000b6000167802 */ /* 0x000fce0000000f00 */
[----:B------:R-:W-:Y:S05]  /*0b50*/  CALL.REL.NOINC `($__internal_4_$__cuda_sm20_rem_u64) ;  /* 0x0000000400dc7944 */ /* 0x000fea0003c00000 */
[----:B------:R-:W-:Y:S02]  /*0b60*/  IMAD.MOV.U32 R14, RZ, RZ, R16 ;  /* 0x000000ffff0e7224 */ /* 0x000fe400078e0010 */
[----:B------:R-:W-:-:S07]  /*0b70*/  IMAD.MOV.U32 R15, RZ, RZ, R17 ;  /* 0x000000ffff0f7224 */ /* 0x000fce00078e0011 */
.L_x_110:
[----:B------:R-:W-:Y:S05]  /*0b80*/  BSYNC.RECONVERGENT B0 ;  /* 0x0000000000007941 */ /* 0x000fea0003800200 */
.L_x_108:
        /* <DEDUP_REMOVED lines=27> */
.L_x_112:
[----:B------:R-:W-:Y:S01]  /*0d40*/  IMAD.MOV.U32 R2, RZ, RZ, R5 ;  /* 0x000000ffff027224 */ /* 0x000fe200078e0005 */
[----:B------:R-:W-:Y:S01]  /*0d50*/  MOV R22, 0xd80 ;  /* 0x00000d8000167802 */ /* 0x000fe20000000f00 */
[----:B------:R-:W-:-:S07]  /*0d60*/  IMAD.MOV.U32 R0, RZ, RZ, R11 ;  /* 0x000000ffff007224 */ /* 0x000fce00078e000b */
[----:B------:R-:W-:Y:S05]  /*0d70*/  CALL.REL.NOINC `($__internal_4_$__cuda_sm20_rem_u64) ;  /* 0x0000000400547944 */ /* 0x000fea0003c00000 */
.L_x_113:
[----:B------:R-:W-:Y:S05]  /*0d80*/  BSYNC.RECONVERGENT B0 ;  /* 0x0000000000007941 */ /* 0x000fea0003800200 */
.L_x_111:
        /* <DEDUP_REMOVED lines=27> */
.L_x_115:
[----:B------:R-:W-:Y:S01]  /*0f40*/  IMAD.MOV.U32 R2, RZ, RZ, R4 ;  /* 0x000000ffff027224 */ /* 0x000fe200078e0004 */
[----:B------:R-:W-:Y:S01]  /*0f50*/  MOV R22, 0xf80 ;  /* 0x00000f8000167802 */ /* 0x000fe20000000f00 */
[----:B------:R-:W-:-:S07]  /*0f60*/  IMAD.MOV.U32 R0, RZ, RZ, R10 ;  /* 0x000000ffff007224 */ /* 0x000fce00078e000a */
[----:B------:R-:W-:Y:S05]  /*0f70*/  CALL.REL.NOINC `($__internal_4_$__cuda_sm20_rem_u64) ;  /* 0x0000000000d47944 */ /* 0x000fea0003c00000 */
.L_x_116:
[----:B------:R-:W-:Y:S05]  /*0f80*/  BSYNC.RECONVERGENT B0 ;  /* 0x0000000000007941 */ /* 0x000fea0003800200 */
.L_x_114:
        /* <DEDUP_REMOVED lines=27> */
.L_x_118:
[----:B------:R-:W-:Y:S01]  /*1140*/  IMAD.MOV.U32 R2, RZ, RZ, R3 ;  /* 0x000000ffff027224 */ /* 0x000fe200078e0003 */
[----:B------:R-:W-:Y:S01]  /*1150*/  MOV R22, 0x1180 ;  /* 0x0000118000167802 */ /* 0x000fe20000000f00 */
[----:B------:R-:W-:-:S07]  /*1160*/  IMAD.MOV.U32 R0, RZ, RZ, R9 ;  /* 0x000000ffff007224 */ /* 0x000fce00078e0009 */
[----:B------:R-:W-:Y:S05]  /*1170*/  CALL.REL.NOINC `($__internal_4_$__cuda_sm20_rem_u64) ;  /* 0x0000000000547944 */ /* 0x000fea0003c00000 */
.L_x_119:
[----:B------:R-:W-:Y:S05]  /*1180*/  BSYNC.RECONVERGENT B0 ;  /* 0x0000000000007941 */ /* 0x000fea0003800200 */
.L_x_117:
        /* <DEDUP_REMOVED lines=20> */
        .weak           $__internal_4_$__cuda_sm20_rem_u64
        .type           $__internal_4_$__cuda_sm20_rem_u64,@function
        .size           $__internal_4_$__cuda_sm20_rem_u64,(.L_x_178 - $__internal_4_$__cuda_sm20_rem_u64)
$__internal_4_$__cuda_sm20_rem_u64:
        /* <DEDUP_REMOVED lines=63> */
[----:B------:R-:W-:Y:S05]  /*16c0*/  RET.REL.NODEC R14 `(_Z14full_l2_accessPfmmS_) ;  /* 0xffffffe80e4c7950 */ /* 0x000fea0003c3ffff */
.L_x_121:
        /* <DEDUP_REMOVED lines=11> */
.L_x_178:


//--------------------- .text._Z12cross_accessPfmmS_ --------------------------
	.section	.text._Z12cross_accessPfmmS_,"ax",@progbits
	.align	128
        .global         _Z12cross_accessPfmmS_
        .type           _Z12cross_accessPfmmS_,@function
        .size           _Z12cross_accessPfmmS_,(.L_x_179 - _Z12cross_accessPfmmS_)
        .other          _Z12cross_accessPfmmS_,@"STO_CUDA_ENTRY STV_DEFAULT"
_Z12cross_accessPfmmS_:
.text._Z12cross_accessPfmmS_:
        /* <DEDUP_REMOVED lines=19> */
.L_x_146:
        /* <DEDUP_REMOVED lines=32> */
.L_x_123:
[----:B------:R-:W-:Y:S01]  /*0330*/  IMAD.MOV.U32 R0, RZ, RZ, R20 ;  /* 0x000000ffff007224 */ /* 0x000fe200078e0014 */
[----:B------:R-:W-:-:S07]  /*0340*/  MOV R22, 0x360 ;  /* 0x0000036000167802 */ /* 0x000fce0000000f00 */
[----:B------:R-:W-:Y:S05]  /*0350*/  CALL.REL.NOINC `($__internal_5_$__cuda_sm20_rem_u64) ;  /* 0x0000000c00dc7944 */ /* 0x000fea0003c00000 */
.L_x_124:
[----:B------:R-:W-:Y:S05]  /*0360*/  BSYNC.RECONVERGENT B0 ;  /* 0x0000000000007941 */ /* 0x000fea0003800200 */
.L_x_122:
        /* <DEDUP_REMOVED lines=27> */
.L_x_126:
[----:B------:R-:W-:Y:S01]  /*0520*/  IMAD.MOV.U32 R2, RZ, RZ, R23 ;  /* 0x000000ffff027224 */ /* 0x000fe200078e0017 */
[----:B------:R-:W-:Y:S02]  /*0530*/  MOV R0, R19 ;  /* 0x0000001300007202 */ /* 0x000fe40000000f00 */
[----:B------:R-:W-:-:S07]  /*0540*/  MOV R22, 0x560 ;  /* 0x0000056000167802 */ /* 0x000fce0000000f00 */
[----:B------:R-:W-:Y:S05]  /*0550*/  CALL.REL.NOINC `($__internal_5_$__cuda_sm20_rem_u64) ;  /* 0x0000000c005c7944 */ /* 0x000fea0003c00000 */
.L_x_127:
[----:B------:R-:W-:Y:S05]  /*0560*/  BSYNC.RECONVERGENT B0 ;  /* 0x0000000000007941 */ /* 0x000fea0003800200 */
.L_x_125:
        /* <DEDUP_REMOVED lines=27> */
.L_x_129:
[----:B------:R-:W-:Y:S01]  /*0720*/  IMAD.MOV.U32 R2, RZ, RZ, R8 ;  /* 0x000000ffff027224 */ /* 0x000fe200078e0008 */
[----:B------:R-:W-:Y:S02]  /*0730*/  MOV R0, R18 ;  /* 0x0000001200007202 */ /* 0x000fe40000000f00 */
[----:B------:R-:W-:-:S07]  /*0740*/  MOV R22, 0x760 ;  /* 0x0000076000167802 */ /* 0x000fce0000000f00 */
[----:B------:R-:W-:Y:S05]  /*0750*/  CALL.REL.NOINC `($__internal_5_$__cuda_sm20_rem_u64) ;  /* 0x0000000800dc7944 */ /* 0x000fea0003c00000 */
.L_x_130:
[----:B------:R-:W-:Y:S05]  /*0760*/  BSYNC.RECONVERGENT B0 ;  /* 0x0000000000007941 */ /* 0x000fea0003800200 */
.L_x_128:
        /* <DEDUP_REMOVED lines=27> */
.L_x_132:
[----:B------:R-:W-:Y:S01]  /*0920*/  IMAD.MOV.U32 R2, RZ, RZ, R7 ;  /* 0x000000ffff027224 */ /* 0x000fe200078e0007 */
[----:B------:R-:W-:Y:S02]  /*0930*/  MOV R0, R13 ;  /* 0x0000000d00007202 */ /* 0x000fe40000000f00 */
[----:B------:R-:W-:-:S07]  /*0940*/  MOV R22, 0x960 ;  /* 0x0000096000167802 */ /* 0x000fce0000000f00 */
[----:B------:R-:W-:Y:S05]  /*0950*/  CALL.REL.NOINC `($__internal_5_$__cuda_sm20_rem_u64) ;  /* 0x00000008005c7944 */ /* 0x000fea0003c00000 */
.L_x_133:
[----:B------:R-:W-:Y:S05]  /*0960*/  BSYNC.RECONVERGENT B0 ;  /* 0x0000000000007941 */ /* 0x000fea0003800200 */
.L_x_131:
        /* <DEDUP_REMOVED lines=27> */
.L_x_135:
[----:B------:R-:W-:Y:S01]  /*0b20*/  IMAD.MOV.U32 R2, RZ, RZ, R6 ;  /* 0x000000ffff027224 */ /* 0x000fe200078e0006 */
[----:B------:R-:W-:Y:S02]  /*0b30*/  MOV R0, R12 ;  /* 0x0000000c00007202 */ /* 0x000fe40000000f00 */
[----:B------:R-:W-:-:S07]  /*0b40*/  MOV R22, 0xb60 ;  /* 0x00000b6000167802 */ /* 0x000fce0000000f00 */
[----:B------:R-:W-:Y:S05]  /*0b50*/  CALL.REL.NOINC `($__internal_5_$__cuda_sm20_rem_u64) ;  /* 0x0000000400dc7944 */ /* 0x000fea0003c00000 */
[----:B------:R-:W-:Y:S02]  /*0b60*/  IMAD.MOV.U32 R14, RZ, RZ, R16 ;  /* 0x000000ffff0e7224 */ /* 0x000fe400078e0010 */
[----:B------:R-:W-:-:S07]  /*0b70*/  IMAD.MOV.U32 R15, RZ, RZ, R17 ;  /* 0x000000ffff0f7224 */ /* 0x000fce00078e0011 */
.L_x_136:
[----:B------:R-:W-:Y:S05]  /*0b80*/  BSYNC.RECONVERGENT B0 ;  /* 0x0000000000007941 */ /* 0x000fea0003800200 */
.L_x_134:
        /* <DEDUP_REMOVED lines=27> */
.L_x_138:
[----:B------:R-:W-:Y:S01]  /*0d40*/  IMAD.MOV.U32 R2, RZ, RZ, R5 ;  /* 0x000000ffff027224 */ /* 0x000fe200078e0005 */
[----:B------:R-:W-:Y:S01]  /*0d50*/  MOV R22, 0xd80 ;  /* 0x00000d8000167802 */ /* 0x000fe20000000f00 */
[----:B------:R-:W-:-:S07]  /*0d60*/  IMAD.MOV.U32 R0, RZ, RZ, R11 ;  /* 0x000000ffff007224 */ /* 0x000fce00078e000b */
[----:B------:R-:W-:Y:S05]  /*0d70*/  CALL.REL.NOINC `($__internal_5_$__cuda_sm20_rem_u64) ;  /* 0x0000000400547944 */ /* 0x000fea0003c00000 */
.L_x_139:
[----:B------:R-:W-:Y:S05]  /*0d80*/  BSYNC.RECONVERGENT B0 ;  /* 0x0000000000007941 */ /* 0x000fea0003800200 */
.L_x_137:
        /* <DEDUP_REMOVED lines=27> */
.L_x_141:
[----:B------:R-:W-:Y:S01]  /*0f40*/  IMAD.MOV.U32 R2, RZ, RZ, R4 ;  /* 0x000000ffff027224 */ /* 0x000fe200078e0004 */
[----:B------:R-:W-:Y:S01]  /*0f50*/  MOV R22, 0xf80 ;  /* 0x00000f8000167802 */ /* 0x000fe20000000f00 */
[----:B------:R-:W-:-:S07]  /*0f60*/  IMAD.MOV.U32 R0, RZ, RZ, R10 ;  /* 0x000000ffff007224 */ /* 0x000fce00078e000a */
[----:B------:R-:W-:Y:S05]  /*0f70*/  CALL.REL.NOINC `($__internal_5_$__cuda_sm20_rem_u64) ;  /* 0x0000000000d47944 */ /* 0x000fea0003c00000 */
.L_x_142:
[----:B------:R-:W-:Y:S05]  /*0f80*/  BSYNC.RECONVERGENT B0 ;  /* 0x0000000000007941 */ /* 0x000fea0003800200 */
.L_x_140:
        /* <DEDUP_REMOVED lines=27> */
.L_x_144:
[----:B------:R-:W-:Y:S01]  /*1140*/  IMAD.MOV.U32 R2, RZ, RZ, R3 ;  /* 0x000000ffff027224 */ /* 0x000fe200078e0003 */
[----:B------:R-:W-:Y:S01]  /*1150*/  MOV R22, 0x1180 ;  /* 0x0000118000167802 */ /* 0x000fe20000000f00 */
[----:B------:R-:W-:-:S07]  /*1160*/  IMAD.MOV.U32 R0, RZ, RZ, R9 ;  /* 0x000000ffff007224 */ /* 0x000fce00078e0009 */
[----:B------:R-:W-:Y:S05]  /*1170*/  CALL.REL.NOINC `($__internal_5_$__cuda_sm20_rem_u64) ;  /* 0x0000000000547944 */ /* 0x000fea0003c00000 */
.L_x_145:
[----:B------:R-:W-:Y:S05]  /*1180*/  BSYNC.RECONVERGENT B0 ;  /* 0x0000000000007941 */ /* 0x000fea0003800200 */
.L_x_143:
        /* <DEDUP_REMOVED lines=20> */
        .weak           $__internal_5_$__cuda_sm20_rem_u64
        .type           $__internal_5_$__cuda_sm20_rem_u64,@function
        .size           $__internal_5_$__cuda_sm20_rem_u64,(.L_x_179 - $__internal_5_$__cuda_sm20_rem_u64)
$__internal_5_$__cuda_sm20_rem_u64:
        /* <DEDUP_REMOVED lines=63> */
[----:B------:R-:W-:Y:S05]  /*16c0*/  RET.REL.NODEC R14 `(_Z12cross_accessPfmmS_) ;  /* 0xffffffe80e4c7950 */ /* 0x000fea0003c3ffff */
.L_x_147:
        /* <DEDUP_REMOVED lines=11> */
.L_x_179:


//--------------------- .text._Z12local_accessPfmmS_ --------------------------
	.section	.text._Z12local_accessPfmmS_,"ax",@progbits
	.align	128
        .global         _Z12local_accessPfmmS_
        .type           _Z12local_accessPfmmS_,@function
        .size           _Z12local_accessPfmmS_,(.L_x_180 - _Z12local_accessPfmmS_)
        .other          _Z12local_accessPfmmS_,@"STO_CUDA_ENTRY STV_DEFAULT"
_Z12local_accessPfmmS_:
.text._Z12local_accessPfmmS_:
        /* <DEDUP_REMOVED lines=19> */
.L_x_172:
        /* <DEDUP_REMOVED lines=32> */
.L_x_149:
[----:B------:R-:W-:Y:S01]  /*0330*/  IMAD.MOV.U32 R0, RZ, RZ, R20 ;  /* 0x000000ffff007224 */ /* 0x000fe200078e0014 */
[----:B------:R-:W-:-:S07]  /*0340*/  MOV R22, 0x360 ;  /* 0x0000036000167802 */ /* 0x000fce0000000f00 */
[----:B------:R-:W-:Y:S05]  /*0350*/  CALL.REL.NOINC `($__internal_6_$__cuda_sm20_rem_u64) ;  /* 0x0000000c00dc7944 */ /* 0x000fea0003c00000 */
.L_x_150:
[----:B------:R-:W-:Y:S05]  /*0360*/  BSYNC.RECONVERGENT B0 ;  /* 0x0000000000007941 */ /* 0x000fea0003800200 */
.L_x_148:
        /* <DEDUP_REMOVED lines=27> */
.L_x_152:
[----:B------:R-:W-:Y:S01]  /*0520*/  IMAD.MOV.U32 R2, RZ, RZ, R23 ;  /* 0x000000ffff027224 */ /* 0x000fe200078e0017 */
[----:B------:R-:W-:Y:S02]  /*0530*/  MOV R0, R19 ;  /* 0x0000001300007202 */ /* 0x000fe40000000f00 */
[----:B------:R-:W-:-:S07]  /*0540*/  MOV R22, 0x560 ;  /* 0x0000056000167802 */ /* 0x000fce0000000f00 */
[----:B------:R-:W-:Y:S05]  /*0550*/  CALL.REL.NOINC `($__internal_6_$__cuda_sm20_rem_u64) ;  /* 0x0000000c005c7944 */ /* 0x000fea0003c00000 */
.L_x_153:
[----:B------:R-:W-:Y:S05]  /*0560*/  BSYNC.RECONVERGENT B0 ;  /* 0x0000000000007941 */ /* 0x000fea0003800200 */
.L_x_151:
        /* <DEDUP_REMOVED lines=27> */
.L_x_155:
[----:B------:R-:W-:Y:S01]  /*0720*/  IMAD.MOV.U32 R2, RZ, RZ, R8 ;  /* 0x000000ffff027224 */ /* 0x000fe200078e0008 */
[----:B------:R-:W-:Y:S02]  /*0730*/  MOV R0, R18 ;  /* 0x0000001200007202 */ /* 0x000fe40000000f00 */
[----:B------:R-:W-:-:S07]  /*0740*/  MOV R22, 0x760 ;  /* 0x0000076000167802 */ /* 0x000fce0000000f00 */
[----:B------:R-:W-:Y:S05]  /*0750*/  CALL.REL.NOINC `($__internal_6_$__cuda_sm20_rem_u64) ;  /* 0x0000000800dc7944 */ /* 0x000fea0003c00000 */
.L_x_156:
[----:B------:R-:W-:Y:S05]  /*0760*/  BSYNC.RECONVERGENT B0 ;  /* 0x0000000000007941 */ /* 0x000fea0003800200 */
.L_x_154:
        /* <DEDUP_REMOVED lines=27> */
.L_x_158:
[----:B------:R-:W-:Y:S01]  /*0920*/  IMAD.MOV.U32 R2, RZ, RZ, R7 ;  /* 0x000000ffff027224 */ /* 0x000fe200078e0007 */
[----:B------:R-:W-:Y:S02]  /*0930*/  MOV R0, R13 ;  /* 0x0000000d00007202 */ /* 0x000fe40000000f00 */
[----:B------:R-:W-:-:S07]  /*0940*/  MOV R22, 0x960 ;  /* 0x0000096000167802 */ /* 0x000fce0000000f00 */
[----:B------:R-:W-:Y:S05]  /*0950*/  CALL.REL.NOINC `($__internal_6_$__cuda_sm20_rem_u64) ;  /* 0x00000008005c7944 */ /* 0x000fea0003c00000 */
.L_x_159:
[----:B------:R-:W-:Y:S05]  /*0960*/  BSYNC.RECONVERGENT B0 ;  /* 0x0000000000007941 */ /* 0x000fea0003800200 */
.L_x_157:
        /* <DEDUP_REMOVED lines=27> */
.L_x_161:
[----:B------:R-:W-:Y:S01]  /*0b20*/  IMAD.MOV.U32 R2, RZ, RZ, R6 ;  /* 0x000000ffff027224 */ /* 0x000fe200078e0006 */
[----:B------:R-:W-:Y:S02]  /*0b30*/  MOV R0, R12 ;  /* 0x0000000c00007202 */ /* 0x000fe40000000f00 */
[----:B------:R-:W-:-:S07]  /*0b40*/  MOV R22, 0xb60 ;  /* 0x00000b6000167802 */ /* 0x000fce0000000f00 */
[----:B------:R-:W-:Y:S05]  /*0b50*/  CALL.REL.NOINC `($__internal_6_$__cuda_sm20_rem_u64) ;  /* 0x0000000400dc7944 */ /* 0x000fea0003c00000 */
[----:B------:R-:W-:Y:S02]  /*0b60*/  IMAD.MOV.U32 R14, RZ, RZ, R16 ;  /* 0x000000ffff0e7224 */ /* 0x000fe400078e0010 */
[----:B------:R-:W-:-:S07]  /*0b70*/  IMAD.MOV.U32 R15, RZ, RZ, R17 ;  /* 0x000000ffff0f7224 */ /* 0x000fce00078e0011 */
.L_x_162:
[----:B------:R-:W-:Y:S05]  /*0b80*/  BSYNC.RECONVERGENT B0 ;  /* 0x0000000000007941 */ /* 0x000fea0003800200 */
.L_x_160:
        /* <DEDUP_REMOVED lines=27> */
.L_x_164:
[----:B------:R-:W-:Y:S01]  /*0d40*/  IMAD.MOV.U32 R2, RZ, RZ, R5 ;  /* 0x000000ffff027224 */ /* 0x000fe200078e0005 */
[----:B------:R-:W-:Y:S01]  /*0d50*/  MOV R22, 0xd80 ;  /* 0x00000d8000167802 */ /* 0x000fe20000000f00 */
[----:B------:R-:W-:-:S07]  /*0d60*/  IMAD.MOV.U32 R0, RZ, RZ, R11 ;  /* 0x000000ffff007224 */ /* 0x000fce00078e000b */
[----:B------:R-:W-:Y:S05]  /*0d70*/  CALL.REL.NOINC `($__internal_6_$__cuda_sm20_rem_u64) ;  /* 0x0000000400547944 */ /* 0x000fea0003c00000 */
.L_x_165:
[----:B------:R-:W-:Y:S05]  /*0d80*/  BSYNC.RECONVERGENT B0 ;  /* 0x0000000000007941 */ /* 0x000fea0003800200 */
.L_x_163:
        /* <DEDUP_REMOVED lines=27> */
.L_x_167:
[----:B------:R-:W-:Y:S01]  /*0f40*/  IMAD.MOV.U32 R2, RZ, RZ, R4 ;  /* 0x000000ffff027224 */ /* 0x000fe200078e0004 */
[----:B------:R-:W-:Y:S01]  /*0f50*/  MOV R22, 0xf80 ;  /* 0x00000f8000167802 */ /* 0x000fe20000000f00 */
[----:B------:R-:W-:-:S07]  /*0f60*/  IMAD.MOV.U32 R0, RZ, RZ, R10 ;  /* 0x000000ffff007224 */ /* 0x000fce00078e000a */
[----:B------:R-:W-:Y:S05]  /*0f70*/  CALL.REL.NOINC `($__internal_6_$__cuda_sm20_rem_u64) ;  /* 0x0000000000d47944 */ /* 0x000fea0003c00000 */
.L_x_168:
[----:B------:R-:W-:Y:S05]  /*0f80*/  BSYNC.RECONVERGENT B0 ;  /* 0x0000000000007941 */ /* 0x000fea0003800200 */
.L_x_166:
        /* <DEDUP_REMOVED lines=27> */
.L_x_170:
[----:B------:R-:W-:Y:S01]  /*1140*/  IMAD.MOV.U32 R2, RZ, RZ, R3 ;  /* 0x000000ffff027224 */ /* 0x000fe200078e0003 */
[----:B------:R-:W-:Y:S01]  /*1150*/  MOV R22, 0x1180 ;  /* 0x0000118000167802 */ /* 0x000fe20000000f00 */
[----:B------:R-:W-:-:S07]  /*1160*/  IMAD.MOV.U32 R0, RZ, RZ, R9 ;  /* 0x000000ffff007224 */ /* 0x000fce00078e0009 */
[----:B------:R-:W-:Y:S05]  /*1170*/  CALL.REL.NOINC `($__internal_6_$__cuda_sm20_rem_u64) ;  /* 0x0000000000547944 */ /* 0x000fea0003c00000 */
.L_x_171:
[----:B------:R-:W-:Y:S05]  /*1180*/  BSYNC.RECONVERGENT B0 ;  /* 0x0000000000007941 */ /* 0x000fea0003800200 */
.L_x_169:
        /* <DEDUP_REMOVED lines=20> */
        .weak           $__internal_6_$__cuda_sm20_rem_u64
        .type           $__internal_6_$__cuda_sm20_rem_u64,@function
        .size           $__internal_6_$__cuda_sm20_rem_u64,(.L_x_180 - $__internal_6_$__cuda_sm20_rem_u64)
$__internal_6_$__cuda_sm20_rem_u64:
        /* <DEDUP_REMOVED lines=63> */
[----:B------:R-:W-:Y:S05]  /*16c0*/  RET.REL.NODEC R14 `(_Z12local_accessPfmmS_) ;  /* 0xffffffe80e4c7950 */ /* 0x000fea0003c3ffff */
.L_x_173:
        /* <DEDUP_REMOVED lines=11> */
.L_x_180:


//--------------------- .nv.shared.reserved.0     --------------------------
	.section	.nv.shared.reserved.0,"aw",@nobits
	.weak		__nv_reservedSMEM_offset_0_alias
	.size		__nv_reservedSMEM_offset_0_alias, 0, 64
	.other		__nv_reservedSMEM_offset_0_alias,@"STO_CUDA_RESERVED_SHARED STV_DEFAULT"
__nv_reservedSMEM_offset_0_alias:
	.zero		0
	.zero		64


//--------------------- .nv.constant0._Z13random_accessPfmjS_ --------------------------
	.section	.nv.constant0._Z13random_accessPfmjS_,"a",@progbits
	.sectionflags	@""
	.align	4
.nv.constant0._Z13random_accessPfmjS_:
	.zero		928


//--------------------- .nv.constant0._Z21alternating_partitionPfmmS_ --------------------------
	.section	.nv.constant0._Z21alternating_partitionPfmmS_,"a",@progbits
	.sectionflags	@""
	.align	4
.nv.constant0._Z21alternating_partitionPfmmS_:
	.zero		928


//--------------------- .nv.constant0._Z14strided_accessPfmmS_ --------------------------
	.section	.nv.constant0._Z14strided_accessPfmmS_,"a",@progbits
	.sectionflags	@""
	.align	4
.nv.constant0._Z14strided_accessPfmmS_:
	.zero		928


//--------------------- .nv.constant0._Z16exceed_l2_accessPfmmS_ --------------------------
	.section	.nv.constant0._Z16exceed_l2_accessPfmmS_,"a",@progbits
	.sectionflags	@""
	.align	4
.nv.constant0._Z16exceed_l2_accessPfmmS_:
	.zero		928


//--------------------- .nv.constant0._Z14full_l2_accessPfmmS_ --------------------------
	.section	.nv.constant0._Z14full_l2_accessPfmmS_,"a",@progbits
	.sectionflags	@""
	.align	4
.nv.constant0._Z14full_l2_accessPfmmS_:
	.zero		928


//--------------------- .nv.constant0._Z12cross_accessPfmmS_ --------------------------
	.section	.nv.constant0._Z12cross_accessPfmmS_,"a",@progbits
	.sectionflags	@""
	.align	4
.nv.constant0._Z12cross_accessPfmmS_:
	.zero		928


//--------------------- .nv.constant0._Z12local_accessPfmmS_ --------------------------
	.section	.nv.constant0._Z12local_accessPfmmS_,"a",@progbits
	.sectionflags	@""
	.align	4
.nv.constant0._Z12local_accessPfmmS_:
	.zero		928


//--------------------- SYMBOLS --------------------------

	.type		.nv.reservedSmem.offset0,@object
	.size		.nv.reservedSmem.offset0,0x4
